//
// Generated by NVIDIA NVVM Compiler
//
// Compiler Build ID: CL-36424714
// Cuda compilation tools, release 13.0, V13.0.88
// Based on NVVM 20.0.0
//

.version 9.0
.target sm_100
.address_size 64

	// .globl	students

.visible .entry students(
	.param .u32 students_param_0,
	.param .u32 students_param_1,
	.param .f64 students_param_2,
	.param .f64 students_param_3,
	.param .f64 students_param_4,
	.param .f64 students_param_5,
	.param .u64 .ptr .align 1 students_param_6,
	.param .u64 .ptr .align 1 students_param_7,
	.param .u64 .ptr .align 1 students_param_8,
	.param .u64 .ptr .align 1 students_param_9,
	.param .u64 .ptr .align 1 students_param_10,
	.param .u64 .ptr .align 1 students_param_11
)
{
	.reg .pred 	%p<25>;
	.reg .b32 	%r<43>;
	.reg .b64 	%rd<54>;
	.reg .b64 	%fd<207>;

	ld.param.u32 	%r10, [students_param_0];
	ld.param.u32 	%r9, [students_param_1];
	ld.param.f64 	%fd58, [students_param_3];
	ld.param.f64 	%fd60, [students_param_5];
	ld.param.u64 	%rd8, [students_param_6];
	ld.param.u64 	%rd9, [students_param_7];
	ld.param.u64 	%rd10, [students_param_8];
	ld.param.u64 	%rd13, [students_param_9];
	ld.param.u64 	%rd11, [students_param_10];
	ld.param.u64 	%rd12, [students_param_11];
	cvta.to.global.u64 	%rd1, %rd13;
	mov.u32 	%r11, %ctaid.x;
	mov.u32 	%r12, %ntid.x;
	mov.u32 	%r13, %tid.x;
	mad.lo.s32 	%r1, %r11, %r12, %r13;
	setp.ge.s32 	%p1, %r1, %r10;
	@%p1 bra 	$L__BB0_27;
	cvta.to.global.u64 	%rd14, %rd8;
	add.s32 	%r2, %r9, %r1;
	shl.b32 	%r3, %r2, 1;
	mul.wide.s32 	%rd15, %r3, 8;
	add.s64 	%rd16, %rd1, %rd15;
	ld.global.f64 	%fd1, [%rd16];
	ld.global.f64 	%fd2, [%rd16+8];
	mul.wide.s32 	%rd17, %r1, 4;
	add.s64 	%rd18, %rd14, %rd17;
	ld.global.u32 	%r4, [%rd18];
	setp.lt.s32 	%p2, %r4, 1;
	mov.f64 	%fd204, 0d0000000000000000;
	mov.f64 	%fd205, %fd204;
	mov.f64 	%fd206, %fd204;
	@%p2 bra 	$L__BB0_26;
	cvta.to.global.u64 	%rd20, %rd9;
	mul.wide.s32 	%rd21, %r1, 8;
	add.s64 	%rd22, %rd20, %rd21;
	ld.global.u64 	%rd23, [%rd22];
	cvta.to.global.u64 	%rd2, %rd23;
	mov.f64 	%fd64, 0d7FF0000000000000;
	{
	.reg .b32 %temp; 
	mov.b64 	{%temp, %r5}, %fd64;
	}
	setp.eq.s32 	%p3, %r4, 1;
	mov.f64 	%fd206, 0d0000000000000000;
	mov.b64 	%rd53, 0;
	mov.f64 	%fd205, %fd206;
	mov.f64 	%fd204, %fd206;
	@%p3 bra 	$L__BB0_18;
	and.b32  	%r14, %r4, 2147483646;
	neg.s32 	%r42, %r14;
	add.s64 	%rd52, %rd2, 16;
	mov.f64 	%fd206, 0d0000000000000000;
$L__BB0_4:
	ld.global.f64 	%fd66, [%rd52+-8];
	ld.global.f64 	%fd67, [%rd52+-16];
	cvt.rzi.s32.f64 	%r15, %fd67;
	shl.b32 	%r16, %r15, 1;
	mul.wide.s32 	%rd24, %r16, 8;
	add.s64 	%rd25, %rd1, %rd24;
	ld.global.f64 	%fd68, [%rd25];
	ld.global.f64 	%fd69, [%rd25+8];
	sub.f64 	%fd70, %fd68, %fd1;
	mul.f64 	%fd6, %fd66, %fd70;
	sub.f64 	%fd71, %fd69, %fd2;
	mul.f64 	%fd7, %fd66, %fd71;
	abs.f64 	%fd72, %fd6;
	abs.f64 	%fd73, %fd7;
	mov.b64 	%rd26, %fd73;
	mov.b64 	%rd27, %fd72;
	min.u64 	%rd28, %rd26, %rd27;
	mov.b64 	%fd74, %rd28;
	max.u64 	%rd29, %rd27, %rd26;
	mov.b64 	%fd75, %rd29;
	{
	.reg .b32 %temp; 
	mov.b64 	{%temp, %r17}, %fd75;
	}
	and.b32  	%r18, %r17, -4194304;
	xor.b32  	%r19, %r18, 2144337920;
	mov.b32 	%r20, 0;
	mov.b64 	%fd76, {%r20, %r19};
	mul.f64 	%fd77, %fd76, %fd74;
	mul.f64 	%fd78, %fd76, %fd75;
	mul.f64 	%fd79, %fd77, %fd77;
	fma.rn.f64 	%fd80, %fd78, %fd78, %fd79;
	min.f64 	%fd81, %fd80, 0d7FEFFFFFFFFFFFFF;
	rsqrt.approx.ftz.f64 	%fd82, %fd81;
	mul.rn.f64 	%fd83, %fd82, %fd82;
	neg.f64 	%fd84, %fd83;
	fma.rn.f64 	%fd85, %fd81, %fd84, 0d3FF0000000000000;
	fma.rn.f64 	%fd86, %fd85, 0d3FD8000000000000, 0d3FE0000000000000;
	mul.rn.f64 	%fd87, %fd85, %fd82;
	fma.rn.f64 	%fd88, %fd86, %fd87, %fd82;
	mul.f64 	%fd89, %fd80, %fd88;
	or.b32  	%r21, %r18, 1048576;
	mov.b64 	%fd90, {%r20, %r21};
	mul.f64 	%fd91, %fd90, %fd89;
	setp.eq.f64 	%p4, %fd74, 0d0000000000000000;
	selp.f64 	%fd92, %fd75, %fd91, %p4;
	{
	.reg .b32 %temp; 
	mov.b64 	{%temp, %r22}, %fd74;
	}
	setp.lt.u32 	%p5, %r22, %r5;
	selp.f64 	%fd8, %fd92, %fd74, %p5;
	setp.ltu.f64 	%p6, %fd66, 0d0000000000000000;
	@%p6 bra 	$L__BB0_7;
	setp.leu.f64 	%p7, %fd8, 0d4008000000000000;
	mov.f64 	%fd189, %fd8;
	mov.f64 	%fd190, %fd6;
	mov.f64 	%fd191, %fd7;
	@%p7 bra 	$L__BB0_10;
	mul.f64 	%fd94, %fd6, 0d4008000000000000;
	div.rn.f64 	%fd190, %fd94, %fd8;
	mul.f64 	%fd95, %fd7, 0d4008000000000000;
	div.rn.f64 	%fd191, %fd95, %fd8;
	mov.f64 	%fd189, 0d4008000000000000;
	bra.uni 	$L__BB0_10;
$L__BB0_7:
	setp.gt.f64 	%p8, %fd8, 0d4008000000000000;
	mov.f64 	%fd189, 0d0000000000000000;
	mov.f64 	%fd190, %fd189;
	mov.f64 	%fd191, %fd189;
	@%p8 bra 	$L__BB0_10;
	setp.leu.f64 	%p9, %fd8, 0d0000000000000000;
	mov.f64 	%fd189, %fd8;
	mov.f64 	%fd190, %fd6;
	mov.f64 	%fd191, %fd7;
	@%p9 bra 	$L__BB0_10;
	mov.f64 	%fd97, 0d4008000000000000;
	sub.f64 	%fd189, %fd97, %fd8;
	mul.f64 	%fd98, %fd6, %fd189;
	div.rn.f64 	%fd190, %fd98, %fd8;
	mul.f64 	%fd99, %fd7, %fd189;
	div.rn.f64 	%fd191, %fd99, %fd8;
$L__BB0_10:
	add.f64 	%fd17, %fd204, %fd189;
	add.f64 	%fd18, %fd205, %fd190;
	add.f64 	%fd19, %fd206, %fd191;
	ld.global.f64 	%fd100, [%rd52+8];
	ld.global.f64 	%fd101, [%rd52];
	cvt.rzi.s32.f64 	%r23, %fd101;
	shl.b32 	%r24, %r23, 1;
	mul.wide.s32 	%rd30, %r24, 8;
	add.s64 	%rd31, %rd1, %rd30;
	ld.global.f64 	%fd102, [%rd31];
	ld.global.f64 	%fd103, [%rd31+8];
	sub.f64 	%fd104, %fd102, %fd1;
	mul.f64 	%fd20, %fd100, %fd104;
	sub.f64 	%fd105, %fd103, %fd2;
	mul.f64 	%fd21, %fd100, %fd105;
	abs.f64 	%fd106, %fd20;
	abs.f64 	%fd107, %fd21;
	mov.b64 	%rd32, %fd107;
	mov.b64 	%rd33, %fd106;
	min.u64 	%rd34, %rd32, %rd33;
	mov.b64 	%fd108, %rd34;
	max.u64 	%rd35, %rd33, %rd32;
	mov.b64 	%fd109, %rd35;
	{
	.reg .b32 %temp; 
	mov.b64 	{%temp, %r25}, %fd109;
	}
	and.b32  	%r26, %r25, -4194304;
	xor.b32  	%r27, %r26, 2144337920;
	mov.b32 	%r28, 0;
	mov.b64 	%fd110, {%r28, %r27};
	mul.f64 	%fd111, %fd110, %fd108;
	mul.f64 	%fd112, %fd110, %fd109;
	mul.f64 	%fd113, %fd111, %fd111;
	fma.rn.f64 	%fd114, %fd112, %fd112, %fd113;
	min.f64 	%fd115, %fd114, 0d7FEFFFFFFFFFFFFF;
	rsqrt.approx.ftz.f64 	%fd116, %fd115;
	mul.rn.f64 	%fd117, %fd116, %fd116;
	neg.f64 	%fd118, %fd117;
	fma.rn.f64 	%fd119, %fd115, %fd118, 0d3FF0000000000000;
	fma.rn.f64 	%fd120, %fd119, 0d3FD8000000000000, 0d3FE0000000000000;
	mul.rn.f64 	%fd121, %fd119, %fd116;
	fma.rn.f64 	%fd122, %fd120, %fd121, %fd116;
	mul.f64 	%fd123, %fd114, %fd122;
	or.b32  	%r29, %r26, 1048576;
	mov.b64 	%fd124, {%r28, %r29};
	mul.f64 	%fd125, %fd124, %fd123;
	setp.eq.f64 	%p10, %fd108, 0d0000000000000000;
	selp.f64 	%fd126, %fd109, %fd125, %p10;
	{
	.reg .b32 %temp; 
	mov.b64 	{%temp, %r30}, %fd108;
	}
	setp.lt.u32 	%p11, %r30, %r5;
	selp.f64 	%fd22, %fd126, %fd108, %p11;
	setp.ltu.f64 	%p12, %fd100, 0d0000000000000000;
	@%p12 bra 	$L__BB0_13;
	setp.leu.f64 	%p13, %fd22, 0d4008000000000000;
	mov.f64 	%fd192, %fd22;
	mov.f64 	%fd193, %fd20;
	mov.f64 	%fd194, %fd21;
	@%p13 bra 	$L__BB0_16;
	mul.f64 	%fd128, %fd20, 0d4008000000000000;
	div.rn.f64 	%fd193, %fd128, %fd22;
	mul.f64 	%fd129, %fd21, 0d4008000000000000;
	div.rn.f64 	%fd194, %fd129, %fd22;
	mov.f64 	%fd192, 0d4008000000000000;
	bra.uni 	$L__BB0_16;
$L__BB0_13:
	setp.gt.f64 	%p14, %fd22, 0d4008000000000000;
	mov.f64 	%fd192, 0d0000000000000000;
	mov.f64 	%fd193, %fd192;
	mov.f64 	%fd194, %fd192;
	@%p14 bra 	$L__BB0_16;
	setp.leu.f64 	%p15, %fd22, 0d0000000000000000;
	mov.f64 	%fd192, %fd22;
	mov.f64 	%fd193, %fd20;
	mov.f64 	%fd194, %fd21;
	@%p15 bra 	$L__BB0_16;
	mov.f64 	%fd131, 0d4008000000000000;
	sub.f64 	%fd192, %fd131, %fd22;
	mul.f64 	%fd132, %fd20, %fd192;
	div.rn.f64 	%fd193, %fd132, %fd22;
	mul.f64 	%fd133, %fd21, %fd192;
	div.rn.f64 	%fd194, %fd133, %fd22;
$L__BB0_16:
	add.f64 	%fd204, %fd17, %fd192;
	add.f64 	%fd205, %fd18, %fd193;
	add.f64 	%fd206, %fd19, %fd194;
	add.s32 	%r42, %r42, 2;
	add.s64 	%rd52, %rd52, 32;
	setp.ne.s32 	%p16, %r42, 0;
	@%p16 bra 	$L__BB0_4;
	shl.b32 	%r31, %r4, 1;
	and.b32  	%r32, %r31, -4;
	cvt.u64.u32 	%rd53, %r32;
$L__BB0_18:
	and.b32  	%r33, %r4, 1;
	setp.eq.b32 	%p17, %r33, 1;
	not.pred 	%p18, %p17;
	@%p18 bra 	$L__BB0_26;
	shl.b64 	%rd36, %rd53, 3;
	add.s64 	%rd37, %rd2, %rd36;
	ld.global.f64 	%fd134, [%rd37+8];
	ld.global.f64 	%fd135, [%rd37];
	cvt.rzi.s32.f64 	%r34, %fd135;
	shl.b32 	%r35, %r34, 1;
	mul.wide.s32 	%rd38, %r35, 8;
	add.s64 	%rd39, %rd1, %rd38;
	ld.global.f64 	%fd136, [%rd39];
	ld.global.f64 	%fd137, [%rd39+8];
	sub.f64 	%fd138, %fd136, %fd1;
	mul.f64 	%fd40, %fd134, %fd138;
	sub.f64 	%fd139, %fd137, %fd2;
	mul.f64 	%fd41, %fd134, %fd139;
	abs.f64 	%fd140, %fd40;
	abs.f64 	%fd141, %fd41;
	mov.b64 	%rd40, %fd141;
	mov.b64 	%rd41, %fd140;
	min.u64 	%rd42, %rd40, %rd41;
	mov.b64 	%fd142, %rd42;
	max.u64 	%rd43, %rd41, %rd40;
	mov.b64 	%fd143, %rd43;
	{
	.reg .b32 %temp; 
	mov.b64 	{%temp, %r36}, %fd143;
	}
	and.b32  	%r37, %r36, -4194304;
	xor.b32  	%r38, %r37, 2144337920;
	mov.b32 	%r39, 0;
	mov.b64 	%fd144, {%r39, %r38};
	mul.f64 	%fd145, %fd144, %fd142;
	mul.f64 	%fd146, %fd144, %fd143;
	mul.f64 	%fd147, %fd145, %fd145;
	fma.rn.f64 	%fd148, %fd146, %fd146, %fd147;
	min.f64 	%fd149, %fd148, 0d7FEFFFFFFFFFFFFF;
	rsqrt.approx.ftz.f64 	%fd150, %fd149;
	mul.rn.f64 	%fd151, %fd150, %fd150;
	neg.f64 	%fd152, %fd151;
	fma.rn.f64 	%fd153, %fd149, %fd152, 0d3FF0000000000000;
	fma.rn.f64 	%fd154, %fd153, 0d3FD8000000000000, 0d3FE0000000000000;
	mul.rn.f64 	%fd155, %fd153, %fd150;
	fma.rn.f64 	%fd156, %fd154, %fd155, %fd150;
	mul.f64 	%fd157, %fd148, %fd156;
	or.b32  	%r40, %r37, 1048576;
	mov.b64 	%fd158, {%r39, %r40};
	mul.f64 	%fd159, %fd158, %fd157;
	setp.eq.f64 	%p19, %fd142, 0d0000000000000000;
	selp.f64 	%fd160, %fd143, %fd159, %p19;
	{
	.reg .b32 %temp; 
	mov.b64 	{%temp, %r41}, %fd142;
	}
	setp.lt.u32 	%p20, %r41, %r5;
	selp.f64 	%fd42, %fd160, %fd142, %p20;
	setp.ltu.f64 	%p21, %fd134, 0d0000000000000000;
	@%p21 bra 	$L__BB0_22;
	setp.leu.f64 	%p22, %fd42, 0d4008000000000000;
	mov.f64 	%fd201, %fd42;
	mov.f64 	%fd202, %fd40;
	mov.f64 	%fd203, %fd41;
	@%p22 bra 	$L__BB0_25;
	mul.f64 	%fd162, %fd40, 0d4008000000000000;
	div.rn.f64 	%fd202, %fd162, %fd42;
	mul.f64 	%fd163, %fd41, 0d4008000000000000;
	div.rn.f64 	%fd203, %fd163, %fd42;
	mov.f64 	%fd201, 0d4008000000000000;
	bra.uni 	$L__BB0_25;
$L__BB0_22:
	setp.gt.f64 	%p23, %fd42, 0d4008000000000000;
	mov.f64 	%fd201, 0d0000000000000000;
	mov.f64 	%fd202, %fd201;
	mov.f64 	%fd203, %fd201;
	@%p23 bra 	$L__BB0_25;
	setp.leu.f64 	%p24, %fd42, 0d0000000000000000;
	mov.f64 	%fd201, %fd42;
	mov.f64 	%fd202, %fd40;
	mov.f64 	%fd203, %fd41;
	@%p24 bra 	$L__BB0_25;
	mov.f64 	%fd165, 0d4008000000000000;
	sub.f64 	%fd201, %fd165, %fd42;
	mul.f64 	%fd166, %fd40, %fd201;
	div.rn.f64 	%fd202, %fd166, %fd42;
	mul.f64 	%fd167, %fd41, %fd201;
	div.rn.f64 	%fd203, %fd167, %fd42;
$L__BB0_25:
	add.f64 	%fd204, %fd204, %fd201;
	add.f64 	%fd205, %fd205, %fd202;
	add.f64 	%fd206, %fd206, %fd203;
$L__BB0_26:
	ld.param.f64 	%fd185, [students_param_4];
	ld.param.f64 	%fd184, [students_param_2];
	mul.f64 	%fd168, %fd184, 0d3FE0000000000000;
	sub.f64 	%fd169, %fd168, %fd1;
	cvta.to.global.u64 	%rd44, %rd10;
	mul.wide.s32 	%rd45, %r3, 8;
	add.s64 	%rd46, %rd44, %rd45;
	ld.global.f64 	%fd170, [%rd46];
	add.f64 	%fd171, %fd170, 0dBFE0000000000000;
	mul.f64 	%fd172, %fd185, %fd171;
	fma.rn.f64 	%fd173, %fd60, %fd169, %fd172;
	add.f64 	%fd174, %fd1, %fd173;
	add.f64 	%fd175, %fd205, %fd174;
	mul.f64 	%fd176, %fd58, 0d3FE0000000000000;
	sub.f64 	%fd177, %fd176, %fd2;
	ld.global.f64 	%fd178, [%rd46+8];
	add.f64 	%fd179, %fd178, 0dBFE0000000000000;
	mul.f64 	%fd180, %fd185, %fd179;
	fma.rn.f64 	%fd181, %fd60, %fd177, %fd180;
	add.f64 	%fd182, %fd2, %fd181;
	add.f64 	%fd183, %fd206, %fd182;
	cvta.to.global.u64 	%rd47, %rd11;
	add.s64 	%rd48, %rd47, %rd45;
	st.global.f64 	[%rd48], %fd175;
	st.global.f64 	[%rd48+8], %fd183;
	cvta.to.global.u64 	%rd49, %rd12;
	mul.wide.s32 	%rd50, %r2, 8;
	add.s64 	%rd51, %rd49, %rd50;
	st.global.f64 	[%rd51], %fd204;
$L__BB0_27:
	ret;

}


// ===== COMPILED SASS (sm_100) =====

	.target	sm_100

	.elftype	@"ET_EXEC"


//--------------------- .note.nv.tkinfo           --------------------------
	.section	.note.nv.tkinfo,"",@"SHT_NOTE"
	.sectionflags	@"SHF_NOTE_NV_TKINFO"
	.tkinfo
        /*0018*/ 	.word	0x00000002
        /*0030*/ 	.string	""
        /*0030*/ 	.string	"ptxas"
        /*0030*/ 	.string	"Cuda compilation tools, release 13.0, V13.0.88"
        /*0030*/ 	.string	"Build cuda_13.0.r13.0/compiler.36424714_0"
        /*0030*/ 	.string	"-arch sm_100 -m 64 "



//--------------------- .note.nv.cuinfo           --------------------------
	.section	.note.nv.cuinfo,"",@"SHT_NOTE"
	.sectionflags	@"SHF_NOTE_NV_CUINFO"
        /*0018*/ 	.short	0x0002
        /*001a*/ 	.short	0x0064
        /*001c*/ 	.short	0x0082
	.zero		2


//--------------------- .nv.info                  --------------------------
	.section	.nv.info,"",@"SHT_CUDA_INFO"
	.align	4


	//----- nvinfo : EIATTR_REGCOUNT
	.align		4
        /*0000*/ 	.byte	0x04, 0x2f
        /*0002*/ 	.short	(.L_1 - .L_0)
	.align		4
.L_0:
        /*0004*/ 	.word	index@(students)
        /*0008*/ 	.word	0x00000030


	//----- nvinfo : EIATTR_FRAME_SIZE
	.align		4
.L_1:
        /*000c*/ 	.byte	0x04, 0x11
        /*000e*/ 	.short	(.L_3 - .L_2)
	.align		4
.L_2:
        /*0010*/ 	.word	index@($__internal_0_$__cuda_sm20_div_rn_f64_full)
        /*0014*/ 	.word	0x00000000


	//----- nvinfo : EIATTR_FRAME_SIZE
	.align		4
.L_3:
        /*0018*/ 	.byte	0x04, 0x11
        /*001a*/ 	.short	(.L_5 - .L_4)
	.align		4
.L_4:
        /*001c*/ 	.word	index@(students)
        /*0020*/ 	.word	0x00000000


	//----- nvinfo : EIATTR_MIN_STACK_SIZE
	.align		4
.L_5:
        /*0024*/ 	.byte	0x04, 0x12
        /*0026*/ 	.short	(.L_7 - .L_6)
	.align		4
.L_6:
        /*0028*/ 	.word	index@(students)
        /*002c*/ 	.word	0x00000000
.L_7:


//--------------------- .nv.compat                --------------------------
	.section	.nv.compat,"",@"SHT_CUDA_COMPAT_INFO"
	.align	4
        /*0000*/ 	.byte	0x02, 0x09, 0x00, 0x00, 0x02, 0x02, 0x01, 0x00, 0x02, 0x05, 0x05, 0x00, 0x03, 0x07, 0x01, 0x01
        /*0010*/ 	.byte	0x02, 0x03, 0x00, 0x00, 0x02, 0x06, 0x01, 0x00, 0x04, 0x0b, 0x08, 0x00, 0x01, 0x00, 0x00, 0x00
        /*0020*/ 	.byte	0x00, 0x00, 0x00, 0x00


//--------------------- .nv.info.students         --------------------------
	.section	.nv.info.students,"",@"SHT_CUDA_INFO"
	.sectionflags	@""
	.align	4


	//----- nvinfo : EIATTR_CUDA_API_VERSION
	.align		4
        /*0000*/ 	.byte	0x04, 0x37
        /*0002*/ 	.short	(.L_9 - .L_8)
.L_8:
        /*0004*/ 	.word	0x00000082


	//----- nvinfo : EIATTR_KPARAM_INFO
	.align		4
.L_9:
        /*0008*/ 	.byte	0x04, 0x17
        /*000a*/ 	.short	(.L_11 - .L_10)
.L_10:
        /*000c*/ 	.word	0x00000000
        /*0010*/ 	.short	0x000b
        /*0012*/ 	.short	0x0050
        /*0014*/ 	.byte	0x00, 0xf5, 0x21, 0x00


	//----- nvinfo : EIATTR_KPARAM_INFO
	.align		4
.L_11:
        /*0018*/ 	.byte	0x04, 0x17
        /*001a*/ 	.short	(.L_13 - .L_12)
.L_12:
        /*001c*/ 	.word	0x00000000
        /*0020*/ 	.short	0x000a
        /*0022*/ 	.short	0x0048
        /*0024*/ 	.byte	0x00, 0xf5, 0x21, 0x00


	//----- nvinfo : EIATTR_KPARAM_INFO
	.align		4
.L_13:
        /*0028*/ 	.byte	0x04, 0x17
        /*002a*/ 	.short	(.L_15 - .L_14)
.L_14:
        /*002c*/ 	.word	0x00000000
        /*0030*/ 	.short	0x0009
        /*0032*/ 	.short	0x0040
        /*0034*/ 	.byte	0x00, 0xf5, 0x21, 0x00


	//----- nvinfo : EIATTR_KPARAM_INFO
	.align		4
.L_15:
        /*0038*/ 	.byte	0x04, 0x17
        /*003a*/ 	.short	(.L_17 - .L_16)
.L_16:
        /*003c*/ 	.word	0x00000000
        /*0040*/ 	.short	0x0008
        /*0042*/ 	.short	0x0038
        /*0044*/ 	.byte	0x00, 0xf5, 0x21, 0x00


	//----- nvinfo : EIATTR_KPARAM_INFO
	.align		4
.L_17:
        /*0048*/ 	.byte	0x04, 0x17
        /*004a*/ 	.short	(.L_19 - .L_18)
.L_18:
        /*004c*/ 	.word	0x00000000
        /*0050*/ 	.short	0x0007
        /*0052*/ 	.short	0x0030
        /*0054*/ 	.byte	0x00, 0xf5, 0x21, 0x00


	//----- nvinfo : EIATTR_KPARAM_INFO
	.align		4
.L_19:
        /*0058*/ 	.byte	0x04, 0x17
        /*005a*/ 	.short	(.L_21 - .L_20)
.L_20:
        /*005c*/ 	.word	0x00000000
        /*0060*/ 	.short	0x0006
        /*0062*/ 	.short	0x0028
        /*0064*/ 	.byte	0x00, 0xf5, 0x21, 0x00


	//----- nvinfo : EIATTR_KPARAM_INFO
	.align		4
.L_21:
        /*0068*/ 	.byte	0x04, 0x17
        /*006a*/ 	.short	(.L_23 - .L_22)
.L_22:
        /*006c*/ 	.word	0x00000000
        /*0070*/ 	.short	0x0005
        /*0072*/ 	.short	0x0020
        /*0074*/ 	.byte	0x00, 0xf0, 0x21, 0x00


	//----- nvinfo : EIATTR_KPARAM_INFO
	.align		4
.L_23:
        /*0078*/ 	.byte	0x04, 0x17
        /*007a*/ 	.short	(.L_25 - .L_24)
.L_24:
        /*007c*/ 	.word	0x00000000
        /*0080*/ 	.short	0x0004
        /*0082*/ 	.short	0x0018
        /*0084*/ 	.byte	0x00, 0xf0, 0x21, 0x00


	//----- nvinfo : EIATTR_KPARAM_INFO
	.align		4
.L_25:
        /*0088*/ 	.byte	0x04, 0x17
        /*008a*/ 	.short	(.L_27 - .L_26)
.L_26:
        /*008c*/ 	.word	0x00000000
        /*0090*/ 	.short	0x0003
        /*0092*/ 	.short	0x0010
        /*0094*/ 	.byte	0x00, 0xf0, 0x21, 0x00


	//----- nvinfo : EIATTR_KPARAM_INFO
	.align		4
.L_27:
        /*0098*/ 	.byte	0x04, 0x17
        /*009a*/ 	.short	(.L_29 - .L_28)
.L_28:
        /*009c*/ 	.word	0x00000000
        /*00a0*/ 	.short	0x0002
        /*00a2*/ 	.short	0x0008
        /*00a4*/ 	.byte	0x00, 0xf0, 0x21, 0x00


	//----- nvinfo : EIATTR_KPARAM_INFO
	.align		4
.L_29:
        /*00a8*/ 	.byte	0x04, 0x17
        /*00aa*/ 	.short	(.L_31 - .L_30)
.L_30:
        /*00ac*/ 	.word	0x00000000
        /*00b0*/ 	.short	0x0001
        /*00b2*/ 	.short	0x0004
        /*00b4*/ 	.byte	0x00, 0xf0, 0x11, 0x00


	//----- nvinfo : EIATTR_KPARAM_INFO
	.align		4
.L_31:
        /*00b8*/ 	.byte	0x04, 0x17
        /*00ba*/ 	.short	(.L_33 - .L_32)
.L_32:
        /*00bc*/ 	.word	0x00000000
        /*00c0*/ 	.short	0x0000
        /*00c2*/ 	.short	0x0000
        /*00c4*/ 	.byte	0x00, 0xf0, 0x11, 0x00


	//----- nvinfo : EIATTR_SPARSE_MMA_MASK
	.align		4
.L_33:
        /*00c8*/ 	.byte	0x03, 0x50
        /*00ca*/ 	.short	0x0000


	//----- nvinfo : EIATTR_MAXREG_COUNT
	.align		4
        /*00cc*/ 	.byte	0x03, 0x1b
        /*00ce*/ 	.short	0x00ff


	//----- nvinfo : EIATTR_MERCURY_ISA_VERSION
	.align		4
        /*00d0*/ 	.byte	0x03, 0x5f
        /*00d2*/ 	.short	0x0101


	//----- nvinfo : EIATTR_VRC_CTA_INIT_COUNT
	.align		4
        /*00d4*/ 	.byte	0x02, 0x4a
	.zero		1
	.zero		1


	//----- nvinfo : EIATTR_EXIT_INSTR_OFFSETS
	.align		4
        /*00d8*/ 	.byte	0x04, 0x1c
        /*00da*/ 	.short	(.L_35 - .L_34)


	//   ....[0]....
.L_34:
        /*00dc*/ 	.word	0x00000070


	//   ....[1]....
        /*00e0*/ 	.word	0x00002910


	//----- nvinfo : EIATTR_CRS_STACK_SIZE
	.align		4
.L_35:
        /*00e4*/ 	.byte	0x04, 0x1e
        /*00e6*/ 	.short	(.L_37 - .L_36)
.L_36:
        /*00e8*/ 	.word	0x00000000


	//----- nvinfo : EIATTR_CBANK_PARAM_SIZE
	.align		4
.L_37:
        /*00ec*/ 	.byte	0x03, 0x19
        /*00ee*/ 	.short	0x0058


	//----- nvinfo : EIATTR_PARAM_CBANK
	.align		4
        /*00f0*/ 	.byte	0x04, 0x0a
        /*00f2*/ 	.short	(.L_39 - .L_38)
	.align		4
.L_38:
        /*00f4*/ 	.word	index@(.nv.constant0.students)
        /*00f8*/ 	.short	0x0380
        /*00fa*/ 	.short	0x0058


	//----- nvinfo : EIATTR_SW_WAR
	.align		4
.L_39:
        /*00fc*/ 	.byte	0x04, 0x36
        /*00fe*/ 	.short	(.L_41 - .L_40)
.L_40:
        /*0100*/ 	.word	0x00000008
.L_41:


//--------------------- .nv.callgraph             --------------------------
	.section	.nv.callgraph,"",@"SHT_CUDA_CALLGRAPH"
	.align	4
	.sectionentsize	8
	.align		4
        /*0000*/ 	.word	0x00000000
	.align		4
        /*0004*/ 	.word	0xffffffff
	.align		4
        /*0008*/ 	.word	0x00000000
	.align		4
        /*000c*/ 	.word	0xfffffffe
	.align		4
        /*0010*/ 	.word	0x00000000
	.align		4
        /*0014*/ 	.word	0xfffffffd
	.align		4
        /*0018*/ 	.word	0x00000000
	.align		4
        /*001c*/ 	.word	0xfffffffc


//--------------------- .text.students            --------------------------
	.section	.text.students,"ax",@progbits
	.align	128
        .global         students
        .type           students,@function
        .size           students,(.L_x_44 - students)
        .other          students,@"STO_CUDA_ENTRY STV_DEFAULT"
students:
.text.students:
[----:B------:R-:W-:Y:S01]  /*0000*/  LDC R1, c[0x0][0x37c] ;  /* 0x0000df00ff017b82 */ /* 0x000fe20000000800 */
[----:B------:R-:W0:Y:S07]  /*0010*/  S2R R0, SR_TID.X ;  /* 0x0000000000007919 */ /* 0x000e2e0000002100 */
[----:B------:R-:W0:Y:S01]  /*0020*/  S2UR UR4, SR_CTAID.X ;  /* 0x00000000000479c3 */ /* 0x000e220000002500 */
[----:B------:R-:W1:Y:S07]  /*0030*/  LDCU UR5, c[0x0][0x380] ;  /* 0x00007000ff0577ac */ /* 0x000e6e0008000800 */
[----:B------:R-:W0:Y:S02]  /*0040*/  LDC R7, c[0x0][0x360] ;  /* 0x0000d800ff077b82 */ /* 0x000e240000000800 */
[----:B0-----:R-:W-:-:S05]  /*0050*/  IMAD R7, R7, UR4, R0 ;  /* 0x0000000407077c24 */ /* 0x001fca000f8e0200 */
[----:B-1----:R-:W-:-:S13]  /*0060*/  ISETP.GE.AND P0, PT, R7, UR5, PT ;  /* 0x0000000507007c0c */ /* 0x002fda000bf06270 */
[----:B------:R-:W-:Y:S05]  /*0070*/  @P0 EXIT ;  /* 0x000000000000094d */ /* 0x000fea0003800000 */
[----:B------:R-:W0:Y:S01]  /*0080*/  LDC.64 R8, c[0x0][0x3a8] ;  /* 0x0000ea00ff087b82 */ /* 0x000e220000000a00 */
[----:B------:R-:W1:Y:S01]  /*0090*/  LDCU.64 UR8, c[0x0][0x358] ;  /* 0x00006b00ff0877ac */ /* 0x000e620008000a00 */
[----:B------:R-:W2:Y:S06]  /*00a0*/  LDCU UR4, c[0x0][0x384] ;  /* 0x00007080ff0477ac */ /* 0x000eac0008000800 */
[----:B------:R-:W3:Y:S01]  /*00b0*/  LDC.64 R2, c[0x0][0x3c0] ;  /* 0x0000f000ff027b82 */ /* 0x000ee20000000a00 */
[C---:B--2---:R-:W-:Y:S02]  /*00c0*/  VIADD R6, R7.reuse, UR4 ;  /* 0x0000000407067c36 */ /* 0x044fe40008000000 */
[----:B0-----:R-:W-:-:S05]  /*00d0*/  IMAD.WIDE R8, R7, 0x4, R8 ;  /* 0x0000000407087825 */ /* 0x001fca00078e0208 */
[----:B-1----:R-:W2:Y:S01]  /*00e0*/  LDG.E R5, desc[UR8][R8.64] ;  /* 0x0000000808057981 */ /* 0x002ea2000c1e1900 */
[----:B------:R-:W-:-:S04]  /*00f0*/  IMAD.SHL.U32 R4, R6, 0x2, RZ ;  /* 0x0000000206047824 */ /* 0x000fc800078e00ff */
[----:B---3--:R-:W-:-:S05]  /*0100*/  IMAD.WIDE R2, R4, 0x8, R2 ;  /* 0x0000000804027825 */ /* 0x008fca00078e0202 */
[----:B------:R0:W5:Y:S04]  /*0110*/  LDG.E.64 R22, desc[UR8][R2.64] ;  /* 0x0000000802167981 */ /* 0x000168000c1e1b00 */
[----:B------:R0:W5:Y:S01]  /*0120*/  LDG.E.64 R20, desc[UR8][R2.64+0x8] ;  /* 0x0000080802147981 */ /* 0x000162000c1e1b00 */
[----:B------:R-:W-:Y:S01]  /*0130*/  BSSY.RECONVERGENT B2, `(.L_x_0) ;  /* 0x0000262000027945 */ /* 0x000fe20003800200 */
[----:B------:R-:W-:Y:S02]  /*0140*/  CS2R R26, SRZ ;  /* 0x00000000001a7805 */ /* 0x000fe4000001ff00 */
[----:B------:R-:W-:Y:S02]  /*0150*/  CS2R R18, SRZ ;  /* 0x0000000000127805 */ /* 0x000fe4000001ff00 */
[----:B------:R-:W-:-:S02]  /*0160*/  CS2R R28, SRZ ;  /* 0x00000000001c7805 */ /* 0x000fc4000001ff00 */
[----:B--2---:R-:W-:-:S13]  /*0170*/  ISETP.GE.AND P0, PT, R5, 0x1, PT ;  /* 0x000000010500780c */ /* 0x004fda0003f06270 */
[----:B0-----:R-:W-:Y:S05]  /*0180*/  @!P0 BRA `(.L_x_1) ;  /* 0x0000002400708947 */ /* 0x001fea0003800000 */
[----:B------:R-:W0:Y:S02]  /*0190*/  LDC.64 R16, c[0x0][0x3b0] ;  /* 0x0000ec00ff107b82 */ /* 0x000e240000000a00 */
[----:B0-----:R-:W-:-:S06]  /*01a0*/  IMAD.WIDE R16, R7, 0x8, R16 ;  /* 0x0000000807107825 */ /* 0x001fcc00078e0210 */
[----:B------:R-:W5:Y:S01]  /*01b0*/  LDG.E.64 R16, desc[UR8][R16.64] ;  /* 0x0000000810107981 */ /* 0x000f62000c1e1b00 */
[----:B------:R-:W-:Y:S01]  /*01c0*/  ISETP.NE.AND P0, PT, R5, 0x1, PT ;  /* 0x000000010500780c */ /* 0x000fe20003f05270 */
[----:B------:R-:W-:Y:S01]  /*01d0*/  BSSY.RECONVERGENT B1, `(.L_x_2) ;  /* 0x0000190000017945 */ /* 0x000fe20003800200 */
[----:B------:R-:W-:Y:S02]  /*01e0*/  CS2R R28, SRZ ;  /* 0x00000000001c7805 */ /* 0x000fe4000001ff00 */
[----:B------:R-:W-:Y:S02]  /*01f0*/  CS2R R2, SRZ ;  /* 0x0000000000027805 */ /* 0x000fe4000001ff00 */
[----:B------:R-:W-:Y:S02]  /*0200*/  CS2R R18, SRZ ;  /* 0x0000000000127805 */ /* 0x000fe4000001ff00 */
[----:B------:R-:W-:-:S05]  /*0210*/  CS2R R26, SRZ ;  /* 0x00000000001a7805 */ /* 0x000fca000001ff00 */
[----:B------:R-:W-:Y:S05]  /*0220*/  @!P0 BRA `(.L_x_3) ;  /* 0x0000001800288947 */ /* 0x000fea0003800000 */
[----:B-----5:R-:W-:Y:S01]  /*0230*/  IADD3 R14, P0, PT, R16, 0x10, RZ ;  /* 0x00000010100e7810 */ /* 0x020fe20007f1e0ff */
[----:B------:R-:W-:Y:S01]  /*0240*/  BSSY.RECONVERGENT B0, `(.L_x_4) ;  /* 0x0000185000007945 */ /* 0x000fe20003800200 */
[----:B------:R-:W-:Y:S02]  /*0250*/  LOP3.LUT R3, R5, 0x7ffffffe, RZ, 0xc0, !PT ;  /* 0x7ffffffe05037812 */ /* 0x000fe400078ec0ff */
[----:B------:R-:W-:Y:S01]  /*0260*/  CS2R R28, SRZ ;  /* 0x00000000001c7805 */ /* 0x000fe2000001ff00 */
[----:B------:R-:W-:Y:S02]  /*0270*/  IMAD.X R15, RZ, RZ, R17, P0 ;  /* 0x000000ffff0f7224 */ /* 0x000fe400000e0611 */
[----:B------:R-:W-:-:S07]  /*0280*/  IMAD.MOV R3, RZ, RZ, -R3 ;  /* 0x000000ffff037224 */ /* 0x000fce00078e0a03 */
.L_x_26:
[----:B------:R-:W2:Y:S01]  /*0290*/  LDG.E.64 R10, desc[UR8][R14.64+-0x10] ;  /* 0xfffff0080e0a7981 */ /* 0x000ea2000c1e1b00 */
[----:B------:R-:W0:Y:S03]  /*02a0*/  LDC.64 R24, c[0x0][0x3c0] ;  /* 0x0000f000ff187b82 */ /* 0x000e260000000a00 */
[----:B------:R-:W3:Y:S01]  /*02b0*/  LDG.E.64 R30, desc[UR8][R14.64+-0x8] ;  /* 0xfffff8080e1e7981 */ /* 0x000ee2000c1e1b00 */
[----:B--2---:R-:W1:Y:S02]  /*02c0*/  F2I.F64.TRUNC R10, R10 ;  /* 0x0000000a000a7311 */ /* 0x004e64000030d100 */
[----:B-1----:R-:W-:-:S04]  /*02d0*/  IMAD.SHL.U32 R7, R10, 0x2, RZ ;  /* 0x000000020a077824 */ /* 0x002fc800078e00ff */
[----:B0-----:R-:W-:-:S05]  /*02e0*/  IMAD.WIDE R24, R7, 0x8, R24 ;  /* 0x0000000807187825 */ /* 0x001fca00078e0218 */
[----:B------:R-:W2:Y:S04]  /*02f0*/  LDG.E.64 R8, desc[UR8][R24.64] ;  /* 0x0000000818087981 */ /* 0x000ea8000c1e1b00 */
[----:B------:R-:W4:Y:S01]  /*0300*/  LDG.E.64 R12, desc[UR8][R24.64+0x8] ;  /* 0x00000808180c7981 */ /* 0x000f22000c1e1b00 */
[----:B------:R-:W-:Y:S01]  /*0310*/  MOV R38, RZ ;  /* 0x000000ff00267202 */ /* 0x000fe20000000f00 */
[----:B------:R-:W-:Y:S01]  /*0320*/  UMOV UR4, 0xffffffff ;  /* 0xffffffff00047882 */ /* 0x000fe20000000000 */
[----:B------:R-:W-:Y:S02]  /*0330*/  UMOV UR5, 0x7fefffff ;  /* 0x7fefffff00057882 */ /* 0x000fe40000000000 */
[----:B------:R-:W-:Y:S02]  /*0340*/  UMOV UR6, UR5 ;  /* 0x0000000500067c82 */ /* 0x000fe40008000000 */
[----:B------:R-:W-:Y:S01]  /*0350*/  IMAD.U32 R7, RZ, RZ, UR6 ;  /* 0x00000006ff077e24 */ /* 0x000fe2000f8e00ff */
[----:B---3--:R-:W-:Y:S01]  /*0360*/  DSETP.GE.AND P2, PT, R30, RZ, PT ;  /* 0x000000ff1e00722a */ /* 0x008fe20003f46000 */
[----:B------:R-:W-:Y:S01]  /*0370*/  BSSY.RECONVERGENT B4, `(.L_x_5) ;  /* 0x00000aa000047945 */ /* 0x000fe20003800200 */
[----:B--2---:R-:W-:-:S02]  /*0380*/  DADD R8, -R22, R8 ;  /* 0x0000000016087229 */ /* 0x004fc40000000108 */
[----:B----4-:R-:W-:-:S06]  /*0390*/  DADD R12, -R20, R12 ;  /* 0x00000000140c7229 */ /* 0x010fcc000000010c */
[C---:B------:R-:W-:Y:S02]  /*03a0*/  DMUL R8, R30.reuse, R8 ;  /* 0x000000081e087228 */ /* 0x040fe40000000000 */
[----:B------:R-:W-:-:S06]  /*03b0*/  DMUL R12, R30, R12 ;  /* 0x0000000c1e0c7228 */ /* 0x000fcc0000000000 */
[----:B------:R-:W-:Y:S02]  /*03c0*/  DADD R34, -RZ, |R8| ;  /* 0x00000000ff227229 */ /* 0x000fe40000000508 */
[----:B------:R-:W-:-:S10]  /*03d0*/  DADD R32, -RZ, |R12| ;  /* 0x00000000ff207229 */ /* 0x000fd4000000050c */
[----:B------:R-:W-:-:S04]  /*03e0*/  ISETP.GT.U32.AND P1, PT, R34, R32, PT ;  /* 0x000000202200720c */ /* 0x000fc80003f24070 */
[CC--:B------:R-:W-:Y:S02]  /*03f0*/  ISETP.GT.U32.AND.EX P1, PT, R35.reuse, R33.reuse, PT, P1 ;  /* 0x000000212300720c */ /* 0x0c0fe40003f24110 */
[CC--:B------:R-:W-:Y:S02]  /*0400*/  ISETP.LT.U32.AND P0, PT, R32.reuse, R34.reuse, PT ;  /* 0x000000222000720c */ /* 0x0c0fe40003f01070 */
[----:B------:R-:W-:Y:S02]  /*0410*/  SEL R25, R35, R33, P1 ;  /* 0x0000002123197207 */ /* 0x000fe40000800000 */
[----:B------:R-:W-:Y:S02]  /*0420*/  ISETP.LT.U32.AND.EX P0, PT, R33, R35, PT, P0 ;  /* 0x000000232100720c */ /* 0x000fe40003f01100 */
[----:B------:R-:W-:Y:S02]  /*0430*/  LOP3.LUT R0, R25, 0xffc00000, RZ, 0xc0, !PT ;  /* 0xffc0000019007812 */ /* 0x000fe400078ec0ff */
[----:B------:R-:W-:-:S02]  /*0440*/  SEL R10, R32, R34, P0 ;  /* 0x00000022200a7207 */ /* 0x000fc40000000000 */
[----:B------:R-:W-:Y:S02]  /*0450*/  SEL R11, R33, R35, P0 ;  /* 0x00000023210b7207 */ /* 0x000fe40000000000 */
[----:B------:R-:W-:Y:S02]  /*0460*/  LOP3.LUT R39, R0, 0x7fd00000, RZ, 0x3c, !PT ;  /* 0x7fd0000000277812 */ /* 0x000fe400078e3cff */
[----:B------:R-:W-:-:S04]  /*0470*/  SEL R24, R34, R32, P1 ;  /* 0x0000002022187207 */ /* 0x000fc80000800000 */
[C---:B------:R-:W-:Y:S02]  /*0480*/  DMUL R36, R38.reuse, R10 ;  /* 0x0000000a26247228 */ /* 0x040fe40000000000 */
[----:B------:R-:W-:-:S06]  /*0490*/  DMUL R32, R38, R24 ;  /* 0x0000001826207228 */ /* 0x000fcc0000000000 */
[----:B------:R-:W-:-:S08]  /*04a0*/  DMUL R36, R36, R36 ;  /* 0x0000002424247228 */ /* 0x000fd00000000000 */
[----:B------:R-:W-:-:S08]  /*04b0*/  DFMA R32, R32, R32, R36 ;  /* 0x000000202020722b */ /* 0x000fd00000000024 */
[----:B------:R-:W-:Y:S02]  /*04c0*/  DSETP.MIN.AND P0, P1, R32, UR4, PT ;  /* 0x0000000420007e2a */ /* 0x000fe4000b900000 */
[----:B------:R-:W-:-:S05]  /*04d0*/  IMAD.MOV.U32 R2, RZ, RZ, R33 ;  /* 0x000000ffff027224 */ /* 0x000fca00078e0021 */
[----:B------:R-:W-:-:S07]  /*04e0*/  FSEL R41, R2, UR6, P0 ;  /* 0x0000000602297c08 */ /* 0x000fce0008000000 */
[----:B------:R-:W-:-:S04]  /*04f0*/  @P1 LOP3.LUT R41, R7, 0x80000, RZ, 0xfc, !PT ;  /* 0x0008000007291812 */ /* 0x000fc800078efcff */
[----:B------:R-:W0:Y:S01]  /*0500*/  MUFU.RSQ64H R37, R41 ;  /* 0x0000002900257308 */ /* 0x000e220000001c00 */
[----:B------:R-:W-:Y:S02]  /*0510*/  IMAD.MOV.U32 R36, RZ, RZ, RZ ;  /* 0x000000ffff247224 */ /* 0x000fe400078e00ff */
[----:B------:R-:W-:-:S05]  /*0520*/  IMAD.MOV.U32 R2, RZ, RZ, R32 ;  /* 0x000000ffff027224 */ /* 0x000fca00078e0020 */
[----:B------:R-:W-:Y:S01]  /*0530*/  SEL R40, R2, UR4, P0 ;  /* 0x0000000402287c07 */ /* 0x000fe20008000000 */
[----:B0-----:R-:W-:Y:S01]  /*0540*/  DMUL R34, R36, R36 ;  /* 0x0000002424227228 */ /* 0x001fe20000000000 */
[----:B------:R-:W-:Y:S01]  /*0550*/  IMAD.MOV.U32 R38, RZ, RZ, 0x0 ;  /* 0x00000000ff267424 */ /* 0x000fe200078e00ff */
[----:B------:R-:W-:-:S06]  /*0560*/  MOV R39, 0x3fd80000 ;  /* 0x3fd8000000277802 */ /* 0x000fcc0000000f00 */
[----:B------:R-:W-:-:S08]  /*0570*/  DFMA R34, R40, -R34, 1 ;  /* 0x3ff000002822742b */ /* 0x000fd00000000822 */
[----:B------:R-:W-:Y:S02]  /*0580*/  DFMA R38, R34, R38, 0.5 ;  /* 0x3fe000002226742b */ /* 0x000fe40000000026 */
[----:B------:R-:W-:-:S08]  /*0590*/  DMUL R34, R36, R34 ;  /* 0x0000002224227228 */ /* 0x000fd00000000000 */
[----:B------:R-:W-:Y:S01]  /*05a0*/  DFMA R34, R38, R34, R36 ;  /* 0x000000222622722b */ /* 0x000fe20000000024 */
[----:B------:R-:W-:-:S07]  /*05b0*/  ISETP.GE.U32.AND P1, PT, R11, 0x7ff00000, PT ;  /* 0x7ff000000b00780c */ /* 0x000fce0003f26070 */
[----:B------:R-:W-:Y:S01]  /*05c0*/  DMUL R34, R32, R34 ;  /* 0x0000002220227228 */ /* 0x000fe20000000000 */
[----:B------:R-:W-:Y:S01]  /*05d0*/  LOP3.LUT R33, R0, 0x100000, RZ, 0xfc, !PT ;  /* 0x0010000000217812 */ /* 0x000fe200078efcff */
[----:B------:R-:W-:Y:S01]  /*05e0*/  IMAD.MOV.U32 R32, RZ, RZ, RZ ;  /* 0x000000ffff207224 */ /* 0x000fe200078e00ff */
[----:B------:R-:W-:-:S05]  /*05f0*/  DSETP.NEU.AND P0, PT, R10, RZ, PT ;  /* 0x000000ff0a00722a */ /* 0x000fca0003f0d000 */
[----:B------:R-:W-:-:S10]  /*0600*/  DMUL R34, R34, R32 ;  /* 0x0000002022227228 */ /* 0x000fd40000000000 */
[----:B------:R-:W-:Y:S02]  /*0610*/  @!P1 FSEL R10, R24, R34, !P0 ;  /* 0x00000022180a9208 */ /* 0x000fe40004000000 */
[----:B------:R-:W-:Y:S01]  /*0620*/  @!P1 FSEL R11, R25, R35, !P0 ;  /* 0x00000023190b9208 */ /* 0x000fe20004000000 */
[----:B------:R-:W-:Y:S06]  /*0630*/  @!P2 BRA `(.L_x_6) ;  /* 0x0000000000f4a947 */ /* 0x000fec0003800000 */
[----:B------:R-:W-:Y:S01]  /*0640*/  DSETP.GT.AND P0, PT, R10, 3, PT ;  /* 0x400800000a00742a */ /* 0x000fe20003f04000 */
[----:B------:R-:W-:Y:S01]  /*0650*/  IMAD.MOV.U32 R32, RZ, RZ, R10 ;  /* 0x000000ffff207224 */ /* 0x000fe200078e000a */
[----:B------:R-:W-:Y:S01]  /*0660*/  MOV R24, R12 ;  /* 0x0000000c00187202 */ /* 0x000fe20000000f00 */
[----:B------:R-:W-:Y:S02]  /*0670*/  IMAD.MOV.U32 R33, RZ, RZ, R11 ;  /* 0x000000ffff217224 */ /* 0x000fe400078e000b */
[----:B------:R-:W-:Y:S02]  /*0680*/  IMAD.MOV.U32 R30, RZ, RZ, R8 ;  /* 0x000000ffff1e7224 */ /* 0x000fe400078e0008 */
[----:B------:R-:W-:Y:S02]  /*0690*/  IMAD.MOV.U32 R31, RZ, RZ, R9 ;  /* 0x000000ffff1f7224 */ /* 0x000fe400078e0009 */
[----:B------:R-:W-:-:S05]  /*06a0*/  IMAD.MOV.U32 R25, RZ, RZ, R13 ;  /* 0x000000ffff197224 */ /* 0x000fca00078e000d */
[----:B------:R-:W-:Y:S05]  /*06b0*/  @!P0 BRA `(.L_x_7) ;  /* 0x0000000400d48947 */ /* 0x000fea0003800000 */
[----:B------:R-:W0:Y:S01]  /*06c0*/  MUFU.RCP64H R25, R11 ;  /* 0x0000000b00197308 */ /* 0x000e220000001800 */
[----:B------:R-:W-:Y:S01]  /*06d0*/  IMAD.MOV.U32 R24, RZ, RZ, 0x1 ;  /* 0x00000001ff187424 */ /* 0x000fe200078e00ff */
[----:B------:R-:W-:Y:S01]  /*06e0*/  DMUL R8, R8, 3 ;  /* 0x4008000008087828 */ /* 0x000fe20000000000 */
[----:B------:R-:W-:Y:S09]  /*06f0*/  BSSY.RECONVERGENT B5, `(.L_x_8) ;  /* 0x0000015000057945 */ /* 0x000ff20003800200 */
[----:B------:R-:W-:Y:S01]  /*0700*/  FSETP.GEU.AND P1, PT, |R9|, 6.5827683646048100446e-37, PT ;  /* 0x036000000900780b */ /* 0x000fe20003f2e200 */
[----:B0-----:R-:W-:-:S08]  /*0710*/  DFMA R30, -R10, R24, 1 ;  /* 0x3ff000000a1e742b */ /* 0x001fd00000000118 */
[----:B------:R-:W-:-:S08]  /*0720*/  DFMA R30, R30, R30, R30 ;  /* 0x0000001e1e1e722b */ /* 0x000fd0000000001e */
[----:B------:R-:W-:-:S08]  /*0730*/  DFMA R30, R24, R30, R24 ;  /* 0x0000001e181e722b */ /* 0x000fd00000000018 */
[----:B------:R-:W-:-:S08]  /*0740*/  DFMA R24, -R10, R30, 1 ;  /* 0x3ff000000a18742b */ /* 0x000fd0000000011e */
[----:B------:R-:W-:-:S08]  /*0750*/  DFMA R24, R30, R24, R30 ;  /* 0x000000181e18722b */ /* 0x000fd0000000001e */
[----:B------:R-:W-:-:S08]  /*0760*/  DMUL R30, R8, R24 ;  /* 0x00000018081e7228 */ /* 0x000fd00000000000 */
[----:B------:R-:W-:-:S08]  /*0770*/  DFMA R32, -R10, R30, R8 ;  /* 0x0000001e0a20722b */ /* 0x000fd00000000108 */
[----:B------:R-:W-:-:S10]  /*0780*/  DFMA R30, R24, R32, R30 ;  /* 0x00000020181e722b */ /* 0x000fd4000000001e */
[----:B------:R-:W-:-:S05]  /*0790*/  FFMA R0, RZ, R11, R31 ;  /* 0x0000000bff007223 */ /* 0x000fca000000001f */
[----:B------:R-:W-:-:S13]  /*07a0*/  FSETP.GT.AND P0, PT, |R0|, 1.469367938527859385e-39, PT ;  /* 0x001000000000780b */ /* 0x000fda0003f04200 */
[----:B------:R-:W-:Y:S05]  /*07b0*/  @P0 BRA P1, `(.L_x_9) ;  /* 0x0000000000200947 */ /* 0x000fea0000800000 */
[----:B------:R-:W-:Y:S01]  /*07c0*/  IMAD.MOV.U32 R0, RZ, RZ, R8 ;  /* 0x000000ffff007224 */ /* 0x000fe200078e0008 */
[----:B------:R-:W-:Y:S01]  /*07d0*/  MOV R25, R11 ;  /* 0x0000000b00197202 */ /* 0x000fe20000000f00 */
[----:B------:R-:W-:Y:S01]  /*07e0*/  IMAD.MOV.U32 R7, RZ, RZ, R9 ;  /* 0x000000ffff077224 */ /* 0x000fe200078e0009 */
[----:B------:R-:W-:Y:S01]  /*07f0*/  MOV R8, 0x820 ;  /* 0x0000082000087802 */ /* 0x000fe20000000f00 */
[----:B------:R-:W-:-:S07]  /*0800*/  IMAD.MOV.U32 R24, RZ, RZ, R10 ;  /* 0x000000ffff187224 */ /* 0x000fce00078e000a */
[----:B------:R-:W-:Y:S05]  /*0810*/  CALL.REL.NOINC `($__internal_0_$__cuda_sm20_div_rn_f64_full) ;  /* 0x0000002000407944 */ /* 0x000fea0003c00000 */
[----:B------:R-:W-:Y:S02]  /*0820*/  IMAD.MOV.U32 R30, RZ, RZ, R0 ;  /* 0x000000ffff1e7224 */ /* 0x000fe400078e0000 */
[----:B------:R-:W-:-:S07]  /*0830*/  IMAD.MOV.U32 R31, RZ, RZ, R7 ;  /* 0x000000ffff1f7224 */ /* 0x000fce00078e0007 */
.L_x_9:
[----:B------:R-:W-:Y:S05]  /*0840*/  BSYNC.RECONVERGENT B5 ;  /* 0x0000000000057941 */ /* 0x000fea0003800200 */
.L_x_8:
        /* <DEDUP_REMOVED lines=24> */
.L_x_11:
[----:B------:R-:W-:Y:S05]  /*09d0*/  BSYNC.RECONVERGENT B5 ;  /* 0x0000000000057941 */ /* 0x000fea0003800200 */
.L_x_10:
[----:B------:R-:W-:Y:S02]  /*09e0*/  IMAD.MOV.U32 R32, RZ, RZ, 0x0 ;  /* 0x00000000ff207424 */ /* 0x000fe400078e00ff */
[----:B------:R-:W-:Y:S01]  /*09f0*/  IMAD.MOV.U32 R33, RZ, RZ, 0x40080000 ;  /* 0x40080000ff217424 */ /* 0x000fe200078e00ff */
[----:B------:R-:W-:Y:S06]  /*0a00*/  BRA `(.L_x_7) ;  /* 0x0000000400007947 */ /* 0x000fec0003800000 */
.L_x_6:
[----:B------:R-:W-:Y:S01]  /*0a10*/  DSETP.GT.AND P0, PT, R10, 3, PT ;  /* 0x400800000a00742a */ /* 0x000fe20003f04000 */
[----:B------:R-:W-:Y:S02]  /*0a20*/  CS2R R32, SRZ ;  /* 0x0000000000207805 */ /* 0x000fe4000001ff00 */
[----:B------:R-:W-:Y:S02]  /*0a30*/  CS2R R30, SRZ ;  /* 0x00000000001e7805 */ /* 0x000fe4000001ff00 */
[----:B------:R-:W-:-:S09]  /*0a40*/  CS2R R24, SRZ ;  /* 0x0000000000187805 */ /* 0x000fd2000001ff00 */
[----:B------:R-:W-:Y:S05]  /*0a50*/  @P0 BRA `(.L_x_7) ;  /* 0x0000000000ec0947 */ /* 0x000fea0003800000 */
[----:B------:R-:W-:Y:S01]  /*0a60*/  DSETP.GT.AND P0, PT, R10, RZ, PT ;  /* 0x000000ff0a00722a */ /* 0x000fe20003f04000 */
[----:B------:R-:W-:Y:S01]  /*0a70*/  MOV R32, R10 ;  /* 0x0000000a00207202 */ /* 0x000fe20000000f00 */
[----:B------:R-:W-:Y:S02]  /*0a80*/  IMAD.MOV.U32 R33, RZ, RZ, R11 ;  /* 0x000000ffff217224 */ /* 0x000fe400078e000b */
[----:B------:R-:W-:Y:S02]  /*0a90*/  IMAD.MOV.U32 R30, RZ, RZ, R8 ;  /* 0x000000ffff1e7224 */ /* 0x000fe400078e0008 */
[----:B------:R-:W-:Y:S02]  /*0aa0*/  IMAD.MOV.U32 R31, RZ, RZ, R9 ;  /* 0x000000ffff1f7224 */ /* 0x000fe400078e0009 */
[----:B------:R-:W-:Y:S02]  /*0ab0*/  IMAD.MOV.U32 R24, RZ, RZ, R12 ;  /* 0x000000ffff187224 */ /* 0x000fe400078e000c */
[----:B------:R-:W-:-:S04]  /*0ac0*/  IMAD.MOV.U32 R25, RZ, RZ, R13 ;  /* 0x000000ffff197224 */ /* 0x000fc800078e000d */
[----:B------:R-:W-:Y:S05]  /*0ad0*/  @!P0 BRA `(.L_x_7) ;  /* 0x0000000000cc8947 */ /* 0x000fea0003800000 */
[----:B------:R-:W0:Y:S01]  /*0ae0*/  MUFU.RCP64H R25, R11 ;  /* 0x0000000b00197308 */ /* 0x000e220000001800 */
[----:B------:R-:W-:Y:S01]  /*0af0*/  MOV R24, 0x1 ;  /* 0x0000000100187802 */ /* 0x000fe20000000f00 */
[----:B------:R-:W-:Y:S01]  /*0b00*/  DADD R32, -R10, 3 ;  /* 0x400800000a207429 */ /* 0x000fe20000000100 */
[----:B------:R-:W-:Y:S07]  /*0b10*/  BSSY.RECONVERGENT B5, `(.L_x_12) ;  /* 0x0000016000057945 */ /* 0x000fee0003800200 */
[----:B------:R-:W-:-:S02]  /*0b20*/  DMUL R8, R8, R32 ;  /* 0x0000002008087228 */ /* 0x000fc40000000000 */
[----:B0-----:R-:W-:-:S08]  /*0b30*/  DFMA R30, -R10, R24, 1 ;  /* 0x3ff000000a1e742b */ /* 0x001fd00000000118 */
[----:B------:R-:W-:Y:S01]  /*0b40*/  FSETP.GEU.AND P1, PT, |R9|, 6.5827683646048100446e-37, PT ;  /* 0x036000000900780b */ /* 0x000fe20003f2e200 */
        /* <DEDUP_REMOVED lines=11> */
[----:B------:R-:W-:Y:S01]  /*0c00*/  MOV R8, 0xc50 ;  /* 0x00000c5000087802 */ /* 0x000fe20000000f00 */
[----:B------:R-:W-:Y:S02]  /*0c10*/  IMAD.MOV.U32 R7, RZ, RZ, R9 ;  /* 0x000000ffff077224 */ /* 0x000fe400078e0009 */
[----:B------:R-:W-:Y:S02]  /*0c20*/  IMAD.MOV.U32 R24, RZ, RZ, R10 ;  /* 0x000000ffff187224 */ /* 0x000fe400078e000a */
[----:B------:R-:W-:-:S07]  /*0c30*/  IMAD.MOV.U32 R25, RZ, RZ, R11 ;  /* 0x000000ffff197224 */ /* 0x000fce00078e000b */
[----:B------:R-:W-:Y:S05]  /*0c40*/  CALL.REL.NOINC `($__internal_0_$__cuda_sm20_div_rn_f64_full) ;  /* 0x0000001c00347944 */ /* 0x000fea0003c00000 */
[----:B------:R-:W-:Y:S01]  /*0c50*/  IMAD.MOV.U32 R30, RZ, RZ, R0 ;  /* 0x000000ffff1e7224 */ /* 0x000fe200078e0000 */
[----:B------:R-:W-:-:S07]  /*0c60*/  MOV R31, R7 ;  /* 0x00000007001f7202 */ /* 0x000fce0000000f00 */
.L_x_13:
[----:B------:R-:W-:Y:S05]  /*0c70*/  BSYNC.RECONVERGENT B5 ;  /* 0x0000000000057941 */ /* 0x000fea0003800200 */
.L_x_12:
[----:B------:R-:W0:Y:S01]  /*0c80*/  MUFU.RCP64H R9, R11 ;  /* 0x0000000b00097308 */ /* 0x000e220000001800 */
[----:B------:R-:W-:Y:S01]  /*0c90*/  IMAD.MOV.U32 R8, RZ, RZ, 0x1 ;  /* 0x00000001ff087424 */ /* 0x000fe200078e00ff */
[----:B------:R-:W-:Y:S01]  /*0ca0*/  DMUL R12, R12, R32 ;  /* 0x000000200c0c7228 */ /* 0x000fe20000000000 */
        /* <DEDUP_REMOVED lines=19> */
[----:B------:R-:W-:Y:S01]  /*0de0*/  MOV R24, R0 ;  /* 0x0000000000187202 */ /* 0x000fe20000000f00 */
[----:B------:R-:W-:-:S07]  /*0df0*/  IMAD.MOV.U32 R25, RZ, RZ, R7 ;  /* 0x000000ffff197224 */ /* 0x000fce00078e0007 */
.L_x_14:
[----:B------:R-:W-:Y:S05]  /*0e00*/  BSYNC.RECONVERGENT B5 ;  /* 0x0000000000057941 */ /* 0x000fea0003800200 */
.L_x_7:
[----:B------:R-:W-:Y:S05]  /*0e10*/  BSYNC.RECONVERGENT B4 ;  /* 0x0000000000047941 */ /* 0x000fea0003800200 */
.L_x_5:
        /* <DEDUP_REMOVED lines=8> */
[----:B------:R-:W-:Y:S01]  /*0ea0*/  IMAD.MOV.U32 R42, RZ, RZ, RZ ;  /* 0x000000ffff2a7224 */ /* 0x000fe200078e00ff */
[----:B------:R-:W-:Y:S01]  /*0eb0*/  UMOV UR4, 0xffffffff ;  /* 0xffffffff00047882 */ /* 0x000fe20000000000 */
[----:B------:R-:W-:Y:S02]  /*0ec0*/  UMOV UR5, 0x7fefffff ;  /* 0x7fefffff00057882 */ /* 0x000fe40000000000 */
[----:B------:R-:W-:Y:S01]  /*0ed0*/  UMOV UR6, UR5 ;  /* 0x0000000500067c82 */ /* 0x000fe20008000000 */
[----:B------:R-:W-:Y:S01]  /*0ee0*/  DADD R26, R32, R26 ;  /* 0x00000000201a7229 */ /* 0x000fe2000000001a */
[----:B------:R-:W-:-:S02]  /*0ef0*/  IMAD.MOV.U32 R32, RZ, RZ, 0x0 ;  /* 0x00000000ff207424 */ /* 0x000fc400078e00ff */
[----:B------:R-:W-:Y:S01]  /*0f00*/  IMAD.MOV.U32 R33, RZ, RZ, 0x3fd80000 ;  /* 0x3fd80000ff217424 */ /* 0x000fe200078e00ff */
[----:B---3--:R-:W-:Y:S01]  /*0f10*/  DSETP.GE.AND P2, PT, R36, RZ, PT ;  /* 0x000000ff2400722a */ /* 0x008fe20003f46000 */
[----:B------:R-:W-:Y:S01]  /*0f20*/  BSSY.RECONVERGENT B4, `(.L_x_15) ;  /* 0x00000ae000047945 */ /* 0x000fe20003800200 */
[----:B------:R-:W-:Y:S02]  /*0f30*/  DADD R18, R30, R18 ;  /* 0x000000001e127229 */ /* 0x000fe40000000012 */
[----:B------:R-:W-:Y:S02]  /*0f40*/  DADD R28, R24, R28 ;  /* 0x00000000181c7229 */ /* 0x000fe4000000001c */
[----:B--2---:R-:W-:Y:S02]  /*0f50*/  DADD R8, -R22, R8 ;  /* 0x0000000016087229 */ /* 0x004fe40000000108 */
[----:B----4-:R-:W-:-:S06]  /*0f60*/  DADD R12, -R20, R12 ;  /* 0x00000000140c7229 */ /* 0x010fcc000000010c */
[C---:B------:R-:W-:Y:S02]  /*0f70*/  DMUL R8, R36.reuse, R8 ;  /* 0x0000000824087228 */ /* 0x040fe40000000000 */
[----:B------:R-:W-:-:S06]  /*0f80*/  DMUL R12, R36, R12 ;  /* 0x0000000c240c7228 */ /* 0x000fcc0000000000 */
[----:B------:R-:W-:Y:S02]  /*0f90*/  DADD R38, -RZ, |R8| ;  /* 0x00000000ff267229 */ /* 0x000fe40000000508 */
[----:B------:R-:W-:-:S10]  /*0fa0*/  DADD R10, -RZ, |R12| ;  /* 0x00000000ff0a7229 */ /* 0x000fd4000000050c */
[----:B------:R-:W-:-:S04]  /*0fb0*/  ISETP.GT.U32.AND P1, PT, R38, R10, PT ;  /* 0x0000000a2600720c */ /* 0x000fc80003f24070 */
[CC--:B------:R-:W-:Y:S02]  /*0fc0*/  ISETP.GT.U32.AND.EX P1, PT, R39.reuse, R11.reuse, PT, P1 ;  /* 0x0000000b2700720c */ /* 0x0c0fe40003f24110 */
[----:B------:R-:W-:Y:S02]  /*0fd0*/  ISETP.LT.U32.AND P0, PT, R10, R38, PT ;  /* 0x000000260a00720c */ /* 0x000fe40003f01070 */
[----:B------:R-:W-:Y:S02]  /*0fe0*/  SEL R35, R39, R11, P1 ;  /* 0x0000000b27237207 */ /* 0x000fe40000800000 */
[----:B------:R-:W-:Y:S02]  /*0ff0*/  ISETP.LT.U32.AND.EX P0, PT, R11, R39, PT, P0 ;  /* 0x000000270b00720c */ /* 0x000fe40003f01100 */
[----:B------:R-:W-:Y:S02]  /*1000*/  LOP3.LUT R0, R35, 0xffc00000, RZ, 0xc0, !PT ;  /* 0xffc0000023007812 */ /* 0x000fe400078ec0ff */
[----:B------:R-:W-:-:S02]  /*1010*/  SEL R34, R38, R10, P1 ;  /* 0x0000000a26227207 */ /* 0x000fc40000800000 */
[----:B------:R-:W-:Y:S02]  /*1020*/  LOP3.LUT R43, R0, 0x7fd00000, RZ, 0x3c, !PT ;  /* 0x7fd00000002b7812 */ /* 0x000fe400078e3cff */
[----:B------:R-:W-:Y:S02]  /*1030*/  SEL R10, R10, R38, P0 ;  /* 0x000000260a0a7207 */ /* 0x000fe40000000000 */
[----:B------:R-:W-:Y:S02]  /*1040*/  SEL R11, R11, R39, P0 ;  /* 0x000000270b0b7207 */ /* 0x000fe40000000000 */
[----:B------:R-:W-:-:S04]  /*1050*/  DMUL R38, R42, R34 ;  /* 0x000000222a267228 */ /* 0x000fc80000000000 */
[----:B------:R-:W-:-:S08]  /*1060*/  DMUL R42, R42, R10 ;  /* 0x0000000a2a2a7228 */ /* 0x000fd00000000000 */
[----:B------:R-:W-:-:S08]  /*1070*/  DMUL R42, R42, R42 ;  /* 0x0000002a2a2a7228 */ /* 0x000fd00000000000 */
[----:B------:R-:W-:-:S08]  /*1080*/  DFMA R42, R38, R38, R42 ;  /* 0x00000026262a722b */ /* 0x000fd0000000002a */
[----:B------:R-:W-:Y:S02]  /*1090*/  DSETP.MIN.AND P0, P1, R42, UR4, PT ;  /* 0x000000042a007e2a */ /* 0x000fe4000b900000 */
[----:B------:R-:W-:-:S05]  /*10a0*/  IMAD.MOV.U32 R2, RZ, RZ, R43 ;  /* 0x000000ffff027224 */ /* 0x000fca00078e002b */
[----:B------:R-:W-:Y:S01]  /*10b0*/  FSEL R41, R2, UR6, P0 ;  /* 0x0000000602297c08 */ /* 0x000fe20008000000 */
[----:B------:R-:W-:-:S06]  /*10c0*/  IMAD.U32 R2, RZ, RZ, UR6 ;  /* 0x00000006ff027e24 */ /* 0x000fcc000f8e00ff */
[----:B------:R-:W-:-:S04]  /*10d0*/  @P1 LOP3.LUT R41, R2, 0x80000, RZ, 0xfc, !PT ;  /* 0x0008000002291812 */ /* 0x000fc800078efcff */
[----:B------:R-:W0:Y:S01]  /*10e0*/  MUFU.RSQ64H R39, R41 ;  /* 0x0000002900277308 */ /* 0x000e220000001c00 */
[----:B------:R-:W-:Y:S01]  /*10f0*/  IMAD.MOV.U32 R38, RZ, RZ, RZ ;  /* 0x000000ffff267224 */ /* 0x000fe200078e00ff */
[----:B------:R-:W-:-:S04]  /*1100*/  MOV R2, R42 ;  /* 0x0000002a00027202 */ /* 0x000fc80000000f00 */
[----:B------:R-:W-:Y:S01]  /*1110*/  SEL R40, R2, UR4, P0 ;  /* 0x0000000402287c07 */ /* 0x000fe20008000000 */
[----:B0-----:R-:W-:-:S08]  /*1120*/  DMUL R44, R38, R38 ;  /* 0x00000026262c7228 */ /* 0x001fd00000000000 */
[----:B------:R-:W-:-:S08]  /*1130*/  DFMA R44, R40, -R44, 1 ;  /* 0x3ff00000282c742b */ /* 0x000fd0000000082c */
[----:B------:R-:W-:Y:S02]  /*1140*/  DFMA R32, R44, R32, 0.5 ;  /* 0x3fe000002c20742b */ /* 0x000fe40000000020 */
[----:B------:R-:W-:-:S08]  /*1150*/  DMUL R44, R38, R44 ;  /* 0x0000002c262c7228 */ /* 0x000fd00000000000 */
[----:B------:R-:W-:Y:S01]  /*1160*/  DFMA R32, R32, R44, R38 ;  /* 0x0000002c2020722b */ /* 0x000fe20000000026 */
[----:B------:R-:W-:-:S07]  /*1170*/  LOP3.LUT R39, R0, 0x100000, RZ, 0xfc, !PT ;  /* 0x0010000000277812 */ /* 0x000fce00078efcff */
[----:B------:R-:W-:Y:S01]  /*1180*/  DMUL R32, R42, R32 ;  /* 0x000000202a207228 */ /* 0x000fe20000000000 */
[----:B------:R-:W-:Y:S01]  /*1190*/  ISETP.GE.U32.AND P1, PT, R11, 0x7ff00000, PT ;  /* 0x7ff000000b00780c */ /* 0x000fe20003f26070 */
[----:B------:R-:W-:-:S06]  /*11a0*/  DSETP.NEU.AND P0, PT, R10, RZ, PT ;  /* 0x000000ff0a00722a */ /* 0x000fcc0003f0d000 */
        /* <DEDUP_REMOVED lines=36> */
.L_x_19:
[----:B------:R-:W-:Y:S05]  /*13f0*/  BSYNC.RECONVERGENT B5 ;  /* 0x0000000000057941 */ /* 0x000fea0003800200 */
.L_x_18:
        /* <DEDUP_REMOVED lines=16> */
[----:B------:R-:W-:Y:S01]  /*1500*/  MOV R0, R12 ;  /* 0x0000000c00007202 */ /* 0x000fe20000000f00 */
[----:B------:R-:W-:Y:S01]  /*1510*/  IMAD.MOV.U32 R7, RZ, RZ, R13 ;  /* 0x000000ffff077224 */ /* 0x000fe200078e000d */
[----:B------:R-:W-:Y:S01]  /*1520*/  MOV R8, 0x1560 ;  /* 0x0000156000087802 */ /* 0x000fe20000000f00 */
[----:B------:R-:W-:Y:S02]  /*1530*/  IMAD.MOV.U32 R24, RZ, RZ, R10 ;  /* 0x000000ffff187224 */ /* 0x000fe400078e000a */
[----:B------:R-:W-:-:S07]  /*1540*/  IMAD.MOV.U32 R25, RZ, RZ, R11 ;  /* 0x000000ffff197224 */ /* 0x000fce00078e000b */
[----:B------:R-:W-:Y:S05]  /*1550*/  CALL.REL.NOINC `($__internal_0_$__cuda_sm20_div_rn_f64_full) ;  /* 0x0000001000f07944 */ /* 0x000fea0003c00000 */
[----:B------:R-:W-:Y:S02]  /*1560*/  IMAD.MOV.U32 R8, RZ, RZ, R0 ;  /* 0x000000ffff087224 */ /* 0x000fe400078e0000 */
[----:B------:R-:W-:-:S07]  /*1570*/  IMAD.MOV.U32 R9, RZ, RZ, R7 ;  /* 0x000000ffff097224 */ /* 0x000fce00078e0007 */
.L_x_21:
[----:B------:R-:W-:Y:S05]  /*1580*/  BSYNC.RECONVERGENT B5 ;  /* 0x0000000000057941 */ /* 0x000fea0003800200 */
.L_x_20:
[----:B------:R-:W-:Y:S01]  /*1590*/  MOV R24, R8 ;  /* 0x0000000800187202 */ /* 0x000fe20000000f00 */
[----:B------:R-:W-:Y:S02]  /*15a0*/  IMAD.MOV.U32 R25, RZ, RZ, R9 ;  /* 0x000000ffff197224 */ /* 0x000fe400078e0009 */
[----:B------:R-:W-:Y:S02]  /*15b0*/  IMAD.MOV.U32 R32, RZ, RZ, 0x0 ;  /* 0x00000000ff207424 */ /* 0x000fe400078e00ff */
[----:B------:R-:W-:Y:S01]  /*15c0*/  IMAD.MOV.U32 R33, RZ, RZ, 0x40080000 ;  /* 0x40080000ff217424 */ /* 0x000fe200078e00ff */
[----:B------:R-:W-:Y:S06]  /*15d0*/  BRA `(.L_x_17) ;  /* 0x0000000400087947 */ /* 0x000fec0003800000 */
.L_x_16:
[----:B------:R-:W-:Y:S01]  /*15e0*/  DSETP.GT.AND P0, PT, R10, 3, PT ;  /* 0x400800000a00742a */ /* 0x000fe20003f04000 */
[----:B------:R-:W-:Y:S02]  /*15f0*/  CS2R R32, SRZ ;  /* 0x0000000000207805 */ /* 0x000fe4000001ff00 */
[----:B------:R-:W-:Y:S02]  /*1600*/  CS2R R30, SRZ ;  /* 0x00000000001e7805 */ /* 0x000fe4000001ff00 */
[----:B------:R-:W-:-:S09]  /*1610*/  CS2R R24, SRZ ;  /* 0x0000000000187805 */ /* 0x000fd2000001ff00 */
[----:B------:R-:W-:Y:S05]  /*1620*/  @P0 BRA `(.L_x_17) ;  /* 0x0000000000f40947 */ /* 0x000fea0003800000 */
[----:B------:R-:W-:Y:S01]  /*1630*/  DSETP.GT.AND P0, PT, R10, RZ, PT ;  /* 0x000000ff0a00722a */ /* 0x000fe20003f04000 */
        /* <DEDUP_REMOVED lines=32> */
.L_x_23:
[----:B------:R-:W-:Y:S05]  /*1840*/  BSYNC.RECONVERGENT B5 ;  /* 0x0000000000057941 */ /* 0x000fea0003800200 */
.L_x_22:
        /* <DEDUP_REMOVED lines=24> */
.L_x_25:
[----:B------:R-:W-:Y:S05]  /*19d0*/  BSYNC.RECONVERGENT B5 ;  /* 0x0000000000057941 */ /* 0x000fea0003800200 */
.L_x_24:
[----:B------:R-:W-:Y:S01]  /*19e0*/  MOV R24, R8 ;  /* 0x0000000800187202 */ /* 0x000fe20000000f00 */
[----:B------:R-:W-:-:S07]  /*19f0*/  IMAD.MOV.U32 R25, RZ, RZ, R9 ;  /* 0x000000ffff197224 */ /* 0x000fce00078e0009 */
.L_x_17:
[----:B------:R-:W-:Y:S05]  /*1a00*/  BSYNC.RECONVERGENT B4 ;  /* 0x0000000000047941 */ /* 0x000fea0003800200 */
.L_x_15:
[----:B------:R-:W-:Y:S01]  /*1a10*/  VIADD R3, R3, 0x2 ;  /* 0x0000000203037836 */ /* 0x000fe20000000000 */
[----:B------:R-:W-:Y:S01]  /*1a20*/  IADD3 R14, P1, PT, R14, 0x20, RZ ;  /* 0x000000200e0e7810 */ /* 0x000fe20007f3e0ff */
[----:B------:R-:W-:Y:S02]  /*1a30*/  DADD R26, R26, R32 ;  /* 0x000000001a1a7229 */ /* 0x000fe40000000020 */
[----:B------:R-:W-:Y:S01]  /*1a40*/  DADD R18, R18, R30 ;  /* 0x0000000012127229 */ /* 0x000fe2000000001e */
[----:B------:R-:W-:Y:S01]  /*1a50*/  ISETP.NE.AND P0, PT, R3, RZ, PT ;  /* 0x000000ff0300720c */ /* 0x000fe20003f05270 */
[----:B------:R-:W-:Y:S01]  /*1a60*/  DADD R28, R28, R24 ;  /* 0x000000001c1c7229 */ /* 0x000fe20000000018 */
[----:B------:R-:W-:-:S11]  /*1a70*/  IMAD.X R15, RZ, RZ, R15, P1 ;  /* 0x000000ffff0f7224 */ /* 0x000fd600008e060f */
[----:B------:R-:W-:Y:S05]  /*1a80*/  @P0 BRA `(.L_x_26) ;  /* 0xffffffe800000947 */ /* 0x000fea000383ffff */
[----:B------:R-:W-:Y:S05]  /*1a90*/  BSYNC.RECONVERGENT B0 ;  /* 0x0000000000007941 */ /* 0x000fea0003800200 */
.L_x_4:
[----:B------:R-:W-:Y:S02]  /*1aa0*/  IMAD.SHL.U32 R2, R5, 0x2, RZ ;  /* 0x0000000205027824 */ /* 0x000fe400078e00ff */
[----:B------:R-:W-:-:S03]  /*1ab0*/  IMAD.MOV.U32 R3, RZ, RZ, RZ ;  /* 0x000000ffff037224 */ /* 0x000fc600078e00ff */
[----:B------:R-:W-:-:S07]  /*1ac0*/  LOP3.LUT R2, R2, 0xfffffffc, RZ, 0xc0, !PT ;  /* 0xfffffffc02027812 */ /* 0x000fce00078ec0ff */
.L_x_3:
[----:B------:R-:W-:Y:S05]  /*1ad0*/  BSYNC.RECONVERGENT B1 ;  /* 0x0000000000017941 */ /* 0x000fea0003800200 */
.L_x_2:
[----:B------:R-:W-:-:S04]  /*1ae0*/  LOP3.LUT R5, R5, 0x1, RZ, 0xc0, !PT ;  /* 0x0000000105057812 */ /* 0x000fc800078ec0ff */
[----:B------:R-:W-:-:S13]  /*1af0*/  ISETP.NE.U32.AND P0, PT, R5, 0x1, PT ;  /* 0x000000010500780c */ /* 0x000fda0003f05070 */
[----:B------:R-:W-:Y:S05]  /*1b00*/  @P0 BRA `(.L_x_1) ;  /* 0x0000000c00100947 */ /* 0x000fea0003800000 */
[----:B-----5:R-:W-:-:S04]  /*1b10*/  LEA R10, P0, R2, R16, 0x3 ;  /* 0x00000010020a7211 */ /* 0x020fc800078018ff */
[----:B------:R-:W-:Y:S02]  /*1b20*/  LEA.HI.X R11, R2, R17, R3, 0x3, P0 ;  /* 0x00000011020b7211 */ /* 0x000fe400000f1c03 */
[----:B------:R-:W0:Y:S03]  /*1b30*/  LDC.64 R16, c[0x0][0x3c0] ;  /* 0x0000f000ff107b82 */ /* 0x000e260000000a00 */
[----:B------:R-:W2:Y:S04]  /*1b40*/  LDG.E.64 R2, desc[UR8][R10.64] ;  /* 0x000000080a027981 */ /* 0x000ea8000c1e1b00 */
[----:B------:R-:W3:Y:S01]  /*1b50*/  LDG.E.64 R14, desc[UR8][R10.64+0x8] ;  /* 0x000008080a0e7981 */ /* 0x000ee2000c1e1b00 */
[----:B--2---:R-:W1:Y:S02]  /*1b60*/  F2I.F64.TRUNC R2, R2 ;  /* 0x0000000200027311 */ /* 0x004e64000030d100 */
[----:B-1----:R-:W-:-:S05]  /*1b70*/  SHF.L.U32 R5, R2, 0x1, RZ ;  /* 0x0000000102057819 */ /* 0x002fca00000006ff */
[----:B0-----:R-:W-:-:S05]  /*1b80*/  IMAD.WIDE R16, R5, 0x8, R16 ;  /* 0x0000000805107825 */ /* 0x001fca00078e0210 */
[----:B------:R-:W2:Y:S04]  /*1b90*/  LDG.E.64 R8, desc[UR8][R16.64] ;  /* 0x0000000810087981 */ /* 0x000ea8000c1e1b00 */
[----:B------:R-:W4:Y:S01]  /*1ba0*/  LDG.E.64 R12, desc[UR8][R16.64+0x8] ;  /* 0x00000808100c7981 */ /* 0x000f22000c1e1b00 */
[----:B------:R-:W-:Y:S01]  /*1bb0*/  IMAD.MOV.U32 R24, RZ, RZ, RZ ;  /* 0x000000ffff187224 */ /* 0x000fe200078e00ff */
[----:B------:R-:W-:Y:S01]  /*1bc0*/  UMOV UR4, 0xffffffff ;  /* 0xffffffff00047882 */ /* 0x000fe20000000000 */
[----:B------:R-:W-:Y:S02]  /*1bd0*/  UMOV UR5, 0x7fefffff ;  /* 0x7fefffff00057882 */ /* 0x000fe40000000000 */
[----:B------:R-:W-:Y:S02]  /*1be0*/  UMOV UR6, UR5 ;  /* 0x0000000500067c82 */ /* 0x000fe40008000000 */
[----:B------:R-:W-:-:S02]  /*1bf0*/  IMAD.U32 R7, RZ, RZ, UR6 ;  /* 0x00000006ff077e24 */ /* 0x000fc4000f8e00ff */
[----:B------:R-:W-:Y:S02]  /*1c00*/  IMAD.MOV.U32 R36, RZ, RZ, 0x0 ;  /* 0x00000000ff247424 */ /* 0x000fe400078e00ff */
[----:B------:R-:W-:Y:S01]  /*1c10*/  IMAD.MOV.U32 R37, RZ, RZ, 0x3fd80000 ;  /* 0x3fd80000ff257424 */ /* 0x000fe200078e00ff */
[----:B---3--:R-:W-:Y:S01]  /*1c20*/  DSETP.GE.AND P2, PT, R14, RZ, PT ;  /* 0x000000ff0e00722a */ /* 0x008fe20003f46000 */
[----:B------:R-:W-:Y:S01]  /*1c30*/  BSSY.RECONVERGENT B0, `(.L_x_27) ;  /* 0x00000ae000007945 */ /* 0x000fe20003800200 */
[----:B--2---:R-:W-:Y:S02]  /*1c40*/  DADD R8, -R22, R8 ;  /* 0x0000000016087229 */ /* 0x004fe40000000108 */
[----:B----4-:R-:W-:-:S06]  /*1c50*/  DADD R12, -R20, R12 ;  /* 0x00000000140c7229 */ /* 0x010fcc000000010c */
[C---:B------:R-:W-:Y:S02]  /*1c60*/  DMUL R8, R14.reuse, R8 ;  /* 0x000000080e087228 */ /* 0x040fe40000000000 */
[----:B------:R-:W-:-:S06]  /*1c70*/  DMUL R12, R14, R12 ;  /* 0x0000000c0e0c7228 */ /* 0x000fcc0000000000 */
[----:B------:R-:W-:Y:S02]  /*1c80*/  DADD R32, -RZ, |R8| ;  /* 0x00000000ff207229 */ /* 0x000fe40000000508 */
[----:B------:R-:W-:-:S10]  /*1c90*/  DADD R34, -RZ, |R12| ;  /* 0x00000000ff227229 */ /* 0x000fd4000000050c */
[----:B------:R-:W-:Y:S02]  /*1ca0*/  ISETP.GT.U32.AND P1, PT, R32, R34, PT ;  /* 0x000000222000720c */ /* 0x000fe40003f24070 */
[CC--:B------:R-:W-:Y:S02]  /*1cb0*/  ISETP.LT.U32.AND P0, PT, R34.reuse, R32.reuse, PT ;  /* 0x000000202200720c */ /* 0x0c0fe40003f01070 */
[----:B------:R-:W-:Y:S02]  /*1cc0*/  ISETP.GT.U32.AND.EX P1, PT, R33, R35, PT, P1 ;  /* 0x000000232100720c */ /* 0x000fe40003f24110 */
[----:B------:R-:W-:Y:S02]  /*1cd0*/  ISETP.LT.U32.AND.EX P0, PT, R35, R33, PT, P0 ;  /* 0x000000212300720c */ /* 0x000fe40003f01100 */
[----:B------:R-:W-:Y:S02]  /*1ce0*/  SEL R17, R33, R35, P1 ;  /* 0x0000002321117207 */ /* 0x000fe40000800000 */
[----:B------:R-:W-:-:S02]  /*1cf0*/  SEL R10, R34, R32, P0 ;  /* 0x00000020220a7207 */ /* 0x000fc40000000000 */
[----:B------:R-:W-:Y:S02]  /*1d00*/  LOP3.LUT R0, R17, 0xffc00000, RZ, 0xc0, !PT ;  /* 0xffc0000011007812 */ /* 0x000fe400078ec0ff */
[----:B------:R-:W-:Y:S01]  /*1d10*/  SEL R3, R35, R33, P0 ;  /* 0x0000002123037207 */ /* 0x000fe20000000000 */
[----:B------:R-:W-:Y:S01]  /*1d20*/  IMAD.MOV.U32 R2, RZ, RZ, R10 ;  /* 0x000000ffff027224 */ /* 0x000fe200078e000a */
        /* <DEDUP_REMOVED lines=11> */
[----:B------:R-:W-:Y:S02]  /*1de0*/  HFMA2 R30, -RZ, RZ, 0, 0 ;  /* 0x00000000ff1e7431 */ /* 0x000fe400000001ff */
[----:B------:R-:W-:-:S05]  /*1df0*/  IMAD.MOV.U32 R5, RZ, RZ, R24 ;  /* 0x000000ffff057224 */ /* 0x000fca00078e0018 */
[----:B------:R-:W-:Y:S01]  /*1e00*/  SEL R32, R5, UR4, P0 ;  /* 0x0000000405207c07 */ /* 0x000fe20008000000 */
[----:B0-----:R-:W-:-:S08]  /*1e10*/  DMUL R34, R30, R30 ;  /* 0x0000001e1e227228 */ /* 0x001fd00000000000 */
        /* <DEDUP_REMOVED lines=11> */
[----:B------:R-:W-:-:S03]  /*1ed0*/  @!P1 FSEL R10, R16, R34, !P0 ;  /* 0x00000022100a9208 */ /* 0x000fc60004000000 */
[----:B------:R-:W-:Y:S01]  /*1ee0*/  IMAD.MOV.U32 R11, RZ, RZ, R3 ;  /* 0x000000ffff0b7224 */ /* 0x000fe200078e0003 */
        /* <DEDUP_REMOVED lines=33> */
.L_x_31:
[----:B------:R-:W-:Y:S05]  /*2100*/  BSYNC.RECONVERGENT B1 ;  /* 0x0000000000017941 */ /* 0x000fea0003800200 */
.L_x_30:
[----:B------:R-:W0:Y:S01]  /*2110*/  MUFU.RCP64H R9, R3 ;  /* 0x0000000300097308 */ /* 0x000e220000001800 */
[----:B------:R-:W-:Y:S01]  /*2120*/  MOV R8, 0x1 ;  /* 0x0000000100087802 */ /* 0x000fe20000000f00 */
[----:B------:R-:W-:Y:S05]  /*2130*/  BSSY.RECONVERGENT B1, `(.L_x_32) ;  /* 0x0000016000017945 */ /* 0x000fea0003800200 */
[----:B0-----:R-:W-:-:S08]  /*2140*/  DFMA R16, -R10, R8, 1 ;  /* 0x3ff000000a10742b */ /* 0x001fd00000000108 */
[----:B------:R-:W-:-:S08]  /*2150*/  DFMA R16, R16, R16, R16 ;  /* 0x000000101010722b */ /* 0x000fd00000000010 */
[----:B------:R-:W-:Y:S02]  /*2160*/  DFMA R8, R8, R16, R8 ;  /* 0x000000100808722b */ /* 0x000fe40000000008 */
[----:B------:R-:W-:-:S06]  /*2170*/  DMUL R16, R12, 3 ;  /* 0x400800000c107828 */ /* 0x000fcc0000000000 */
[----:B------:R-:W-:-:S04]  /*2180*/  DFMA R24, -R10, R8, 1 ;  /* 0x3ff000000a18742b */ /* 0x000fc80000000108 */
[----:B------:R-:W-:-:S04]  /*2190*/  FSETP.GEU.AND P1, PT, |R17|, 6.5827683646048100446e-37, PT ;  /* 0x036000001100780b */ /* 0x000fc80003f2e200 */
        /* <DEDUP_REMOVED lines=15> */
.L_x_33:
[----:B------:R-:W-:Y:S05]  /*2290*/  BSYNC.RECONVERGENT B1 ;  /* 0x0000000000017941 */ /* 0x000fea0003800200 */
.L_x_32:
[----:B------:R-:W-:Y:S02]  /*22a0*/  HFMA2 R17, -RZ, RZ, 2.015625, 0 ;  /* 0x40080000ff117431 */ /* 0x000fe400000001ff */
[----:B------:R-:W-:Y:S02]  /*22b0*/  IMAD.MOV.U32 R24, RZ, RZ, R8 ;  /* 0x000000ffff187224 */ /* 0x000fe400078e0008 */
[----:B------:R-:W-:Y:S02]  /*22c0*/  IMAD.MOV.U32 R25, RZ, RZ, R9 ;  /* 0x000000ffff197224 */ /* 0x000fe400078e0009 */
[----:B------:R-:W-:Y:S01]  /*22d0*/  IMAD.MOV.U32 R16, RZ, RZ, 0x0 ;  /* 0x00000000ff107424 */ /* 0x000fe200078e00ff */
[----:B------:R-:W-:Y:S06]  /*22e0*/  BRA `(.L_x_29) ;  /* 0x0000000400087947 */ /* 0x000fec0003800000 */
.L_x_28:
        /* <DEDUP_REMOVED lines=15> */
[----:B------:R-:W-:Y:S05]  /*23e0*/  BSSY.RECONVERGENT B1, `(.L_x_34) ;  /* 0x0000017000017945 */ /* 0x000fea0003800200 */
[----:B0-----:R-:W-:-:S08]  /*23f0*/  DFMA R16, -R10, R14, 1 ;  /* 0x3ff000000a10742b */ /* 0x001fd0000000010e */
[----:B------:R-:W-:-:S08]  /*2400*/  DFMA R16, R16, R16, R16 ;  /* 0x000000101010722b */ /* 0x000fd00000000010 */
[----:B------:R-:W-:Y:S02]  /*2410*/  DFMA R14, R14, R16, R14 ;  /* 0x000000100e0e722b */ /* 0x000fe4000000000e */
[----:B------:R-:W-:-:S06]  /*2420*/  DADD R16, -R10, 3 ;  /* 0x400800000a107429 */ /* 0x000fcc0000000100 */
[----:B------:R-:W-:Y:S02]  /*2430*/  DFMA R30, -R10, R14, 1 ;  /* 0x3ff000000a1e742b */ /* 0x000fe4000000010e */
[----:B------:R-:W-:-:S06]  /*2440*/  DMUL R24, R8, R16 ;  /* 0x0000001008187228 */ /* 0x000fcc0000000000 */
[----:B------:R-:W-:-:S04]  /*2450*/  DFMA R30, R14, R30, R14 ;  /* 0x0000001e0e1e722b */ /* 0x000fc8000000000e */
[----:B------:R-:W-:-:S04]  /*2460*/  FSETP.GEU.AND P1, PT, |R25|, 6.5827683646048100446e-37, PT ;  /* 0x036000001900780b */ /* 0x000fc80003f2e200 */
        /* <DEDUP_REMOVED lines=14> */
.L_x_35:
[----:B------:R-:W-:Y:S05]  /*2550*/  BSYNC.RECONVERGENT B1 ;  /* 0x0000000000017941 */ /* 0x000fea0003800200 */
.L_x_34:
[----:B------:R-:W0:Y:S01]  /*2560*/  MUFU.RCP64H R9, R3 ;  /* 0x0000000300097308 */ /* 0x000e220000001800 */
[----:B------:R-:W-:Y:S01]  /*2570*/  IMAD.MOV.U32 R8, RZ, RZ, 0x1 ;  /* 0x00000001ff087424 */ /* 0x000fe200078e00ff */
[----:B------:R-:W-:Y:S05]  /*2580*/  BSSY.RECONVERGENT B1, `(.L_x_36) ;  /* 0x0000016000017945 */ /* 0x000fea0003800200 */
[----:B0-----:R-:W-:-:S08]  /*2590*/  DFMA R24, -R10, R8, 1 ;  /* 0x3ff000000a18742b */ /* 0x001fd00000000108 */
[----:B------:R-:W-:-:S08]  /*25a0*/  DFMA R24, R24, R24, R24 ;  /* 0x000000181818722b */ /* 0x000fd00000000018 */
[----:B------:R-:W-:Y:S02]  /*25b0*/  DFMA R8, R8, R24, R8 ;  /* 0x000000180808722b */ /* 0x000fe40000000008 */
[----:B------:R-:W-:-:S06]  /*25c0*/  DMUL R24, R12, R16 ;  /* 0x000000100c187228 */ /* 0x000fcc0000000000 */
        /* <DEDUP_REMOVED lines=15> */
[----:B------:R-:W-:Y:S01]  /*26c0*/  IMAD.MOV.U32 R8, RZ, RZ, R0 ;  /* 0x000000ffff087224 */ /* 0x000fe200078e0000 */
[----:B------:R-:W-:-:S07]  /*26d0*/  MOV R9, R7 ;  /* 0x0000000700097202 */ /* 0x000fce0000000f00 */
.L_x_37:
[----:B------:R-:W-:Y:S05]  /*26e0*/  BSYNC.RECONVERGENT B1 ;  /* 0x0000000000017941 */ /* 0x000fea0003800200 */
.L_x_36:
[----:B------:R-:W-:Y:S02]  /*26f0*/  IMAD.MOV.U32 R24, RZ, RZ, R8 ;  /* 0x000000ffff187224 */ /* 0x000fe400078e0008 */
[----:B------:R-:W-:-:S07]  /*2700*/  IMAD.MOV.U32 R25, RZ, RZ, R9 ;  /* 0x000000ffff197224 */ /* 0x000fce00078e0009 */
.L_x_29:
[----:B------:R-:W-:Y:S05]  /*2710*/  BSYNC.RECONVERGENT B0 ;  /* 0x0000000000007941 */ /* 0x000fea0003800200 */
.L_x_27:
[----:B------:R-:W-:Y:S02]  /*2720*/  DADD R26, R26, R16 ;  /* 0x000000001a1a7229 */ /* 0x000fe40000000010 */
[----:B------:R-:W-:Y:S02]  /*2730*/  DADD R18, R18, R14 ;  /* 0x0000000012127229 */ /* 0x000fe4000000000e */
[----:B------:R-:W-:-:S11]  /*2740*/  DADD R28, R28, R24 ;  /* 0x000000001c1c7229 */ /* 0x000fd60000000018 */
.L_x_1:
[----:B------:R-:W-:Y:S05]  /*2750*/  BSYNC.RECONVERGENT B2 ;  /* 0x0000000000027941 */ /* 0x000fea0003800200 */
.L_x_0:
[----:B------:R-:W0:Y:S01]  /*2760*/  LDC.64 R8, c[0x0][0x3b8] ;  /* 0x0000ee00ff087b82 */ /* 0x000e220000000a00 */
[----:B------:R-:W1:Y:S07]  /*2770*/  LDCU.64 UR4, c[0x0][0x3a0] ;  /* 0x00007400ff0477ac */ /* 0x000e6e0008000a00 */
[----:B------:R-:W2:Y:S08]  /*2780*/  LDC.64 R14, c[0x0][0x398] ;  /* 0x0000e600ff0e7b82 */ /* 0x000eb00000000a00 */
[----:B-----5:R-:W3:Y:S01]  /*2790*/  LDC.64 R16, c[0x0][0x388] ;  /* 0x0000e200ff107b82 */ /* 0x020ee20000000a00 */
[----:B0-----:R-:W-:-:S07]  /*27a0*/  IMAD.WIDE R8, R4, 0x8, R8 ;  /* 0x0000000804087825 */ /* 0x001fce00078e0208 */
[----:B------:R-:W0:Y:S01]  /*27b0*/  LDC.64 R24, c[0x0][0x390] ;  /* 0x0000e400ff187b82 */ /* 0x000e220000000a00 */
[----:B------:R-:W4:Y:S04]  /*27c0*/  LDG.E.64 R2, desc[UR8][R8.64] ;  /* 0x0000000808027981 */ /* 0x000f28000c1e1b00 */
[----:B------:R1:W2:Y:S03]  /*27d0*/  LDG.E.64 R10, desc[UR8][R8.64+0x8] ;  /* 0x00000808080a7981 */ /* 0x0002a6000c1e1b00 */
[----:B-1----:R-:W1:Y:S02]  /*27e0*/  LDC.64 R8, c[0x0][0x3c8] ;  /* 0x0000f200ff087b82 */ /* 0x002e640000000a00 */
[----:B-1----:R-:W-:Y:S01]  /*27f0*/  IMAD.WIDE R4, R4, 0x8, R8 ;  /* 0x0000000804047825 */ /* 0x002fe200078e0208 */
[----:B----4-:R-:W-:-:S02]  /*2800*/  DADD R2, R2, -0.5 ;  /* 0xbfe0000002027429 */ /* 0x010fc40000000000 */
[----:B--2---:R-:W-:-:S06]  /*2810*/  DADD R12, R10, -0.5 ;  /* 0xbfe000000a0c7429 */ /* 0x004fcc0000000000 */
[-C--:B------:R-:W-:Y:S02]  /*2820*/  DMUL R10, R2, R14.reuse ;  /* 0x0000000e020a7228 */ /* 0x080fe40000000000 */
[----:B---3--:R-:W-:Y:S02]  /*2830*/  DFMA R2, R16, 0.5, -R22 ;  /* 0x3fe000001002782b */ /* 0x008fe40000000816 */
[----:B------:R-:W-:Y:S01]  /*2840*/  DMUL R14, R12, R14 ;  /* 0x0000000e0c0e7228 */ /* 0x000fe20000000000 */
[----:B------:R-:W1:Y:S01]  /*2850*/  LDC.64 R16, c[0x0][0x3d0] ;  /* 0x0000f400ff107b82 */ /* 0x000e620000000a00 */
[----:B0-----:R-:W-:-:S04]  /*2860*/  DFMA R12, R24, 0.5, -R20 ;  /* 0x3fe00000180c782b */ /* 0x001fc80000000814 */
[----:B------:R-:W-:-:S04]  /*2870*/  DFMA R2, R2, UR4, R10 ;  /* 0x0000000402027c2b */ /* 0x000fc8000800000a */
[----:B------:R-:W-:-:S04]  /*2880*/  DFMA R12, R12, UR4, R14 ;  /* 0x000000040c0c7c2b */ /* 0x000fc8000800000e */
[----:B------:R-:W-:-:S04]  /*2890*/  DADD R2, R22, R2 ;  /* 0x0000000016027229 */ /* 0x000fc80000000002 */
[----:B------:R-:W-:-:S04]  /*28a0*/  DADD R12, R20, R12 ;  /* 0x00000000140c7229 */ /* 0x000fc8000000000c */
[----:B------:R-:W-:Y:S01]  /*28b0*/  DADD R2, R2, R18 ;  /* 0x0000000002027229 */ /* 0x000fe20000000012 */
[----:B-1----:R-:W-:-:S03]  /*28c0*/  IMAD.WIDE R6, R6, 0x8, R16 ;  /* 0x0000000806067825 */ /* 0x002fc600078e0210 */
[----:B------:R-:W-:-:S03]  /*28d0*/  DADD R12, R12, R28 ;  /* 0x000000000c0c7229 */ /* 0x000fc6000000001c */
[----:B------:R-:W-:Y:S04]  /*28e0*/  STG.E.64 desc[UR8][R4.64], R2 ;  /* 0x0000000204007986 */ /* 0x000fe8000c101b08 */
[----:B------:R-:W-:Y:S04]  /*28f0*/  STG.E.64 desc[UR8][R4.64+0x8], R12 ;  /* 0x0000080c04007986 */ /* 0x000fe8000c101b08 */
[----:B------:R-:W-:Y:S01]  /*2900*/  STG.E.64 desc[UR8][R6.64], R26 ;  /* 0x0000001a06007986 */ /* 0x000fe2000c101b08 */
[----:B------:R-:W-:Y:S05]  /*2910*/  EXIT ;  /* 0x000000000000794d */ /* 0x000fea0003800000 */
        .weak           $__internal_0_$__cuda_sm20_div_rn_f64_full
        .type           $__internal_0_$__cuda_sm20_div_rn_f64_full,@function
        .size           $__internal_0_$__cuda_sm20_div_rn_f64_full,(.L_x_44 - $__internal_0_$__cuda_sm20_div_rn_f64_full)
$__internal_0_$__cuda_sm20_div_rn_f64_full:
[----:B------:R-:W-:Y:S01]  /*2920*/  IMAD.MOV.U32 R39, RZ, RZ, R7 ;  /* 0x000000ffff277224 */ /* 0x000fe200078e0007 */
[C---:B------:R-:W-:Y:S01]  /*2930*/  FSETP.GEU.AND P0, PT, |R25|.reuse, 1.469367938527859385e-39, PT ;  /* 0x001000001900780b */ /* 0x040fe20003f0e200 */
[----:B------:R-:W-:Y:S01]  /*2940*/  IMAD.MOV.U32 R38, RZ, RZ, R0 ;  /* 0x000000ffff267224 */ /* 0x000fe200078e0000 */
[----:B------:R-:W-:Y:S01]  /*2950*/  LOP3.LUT R0, R25, 0x800fffff, RZ, 0xc0, !PT ;  /* 0x800fffff19007812 */ /* 0x000fe200078ec0ff */
[----:B------:R-:W-:Y:S01]  /*2960*/  BSSY.RECONVERGENT B3, `(.L_x_38) ;  /* 0x000005a000037945 */ /* 0x000fe20003800200 */
[C---:B------:R-:W-:Y:S01]  /*2970*/  FSETP.GEU.AND P2, PT, |R39|.reuse, 1.469367938527859385e-39, PT ;  /* 0x001000002700780b */ /* 0x040fe20003f4e200 */
[----:B------:R-:W-:Y:S01]  /*2980*/  IMAD.MOV.U32 R42, RZ, RZ, R38 ;  /* 0x000000ffff2a7224 */ /* 0x000fe200078e0026 */
[----:B------:R-:W-:Y:S01]  /*2990*/  LOP3.LUT R37, R0, 0x3ff00000, RZ, 0xfc, !PT ;  /* 0x3ff0000000257812 */ /* 0x000fe200078efcff */
[----:B------:R-:W-:Y:S01]  /*29a0*/  IMAD.MOV.U32 R0, RZ, RZ, 0x1ca00000 ;  /* 0x1ca00000ff007424 */ /* 0x000fe200078e00ff */
[----:B------:R-:W-:Y:S02]  /*29b0*/  MOV R36, R24 ;  /* 0x0000001800247202 */ /* 0x000fe40000000f00 */
[----:B------:R-:W-:-:S02]  /*29c0*/  LOP3.LUT R2, R39, 0x7ff00000, RZ, 0xc0, !PT ;  /* 0x7ff0000027027812 */ /* 0x000fc400078ec0ff */
[----:B------:R-:W-:Y:S01]  /*29d0*/  LOP3.LUT R7, R25, 0x7ff00000, RZ, 0xc0, !PT ;  /* 0x7ff0000019077812 */ /* 0x000fe200078ec0ff */
[----:B------:R-:W-:-:S03]  /*29e0*/  @!P0 DMUL R36, R24, 8.98846567431157953865e+307 ;  /* 0x7fe0000018248828 */ /* 0x000fc60000000000 */
[----:B------:R-:W-:Y:S01]  /*29f0*/  ISETP.GE.U32.AND P1, PT, R2, R7, PT ;  /* 0x000000070200720c */ /* 0x000fe20003f26070 */
[----:B------:R-:W-:Y:S01]  /*2a00*/  @!P2 IMAD.MOV.U32 R40, RZ, RZ, RZ ;  /* 0x000000ffff28a224 */ /* 0x000fe200078e00ff */
[----:B------:R-:W-:Y:S01]  /*2a10*/  @!P2 LOP3.LUT R9, R25, 0x7ff00000, RZ, 0xc0, !PT ;  /* 0x7ff000001909a812 */ /* 0x000fe200078ec0ff */
[----:B------:R-:W0:Y:S01]  /*2a20*/  MUFU.RCP64H R35, R37 ;  /* 0x0000002500237308 */ /* 0x000e220000001800 */
[----:B------:R-:W-:Y:S02]  /*2a30*/  SEL R34, R0, 0x63400000, !P1 ;  /* 0x6340000000227807 */ /* 0x000fe40004800000 */
[----:B------:R-:W-:Y:S02]  /*2a40*/  @!P2 ISETP.GE.U32.AND P3, PT, R2, R9, PT ;  /* 0x000000090200a20c */ /* 0x000fe40003f66070 */
[----:B------:R-:W-:Y:S01]  /*2a50*/  LOP3.LUT R43, R34, 0x800fffff, R39, 0xf8, !PT ;  /* 0x800fffff222b7812 */ /* 0x000fe200078ef827 */
[----:B------:R-:W-:Y:S01]  /*2a60*/  IMAD.MOV.U32 R34, RZ, RZ, 0x1 ;  /* 0x00000001ff227424 */ /* 0x000fe200078e00ff */
[----:B------:R-:W-:-:S02]  /*2a70*/  @!P2 SEL R9, R0, 0x63400000, !P3 ;  /* 0x634000000009a807 */ /* 0x000fc40005800000 */
[----:B------:R-:W-:Y:S02]  /*2a80*/  @!P0 LOP3.LUT R7, R37, 0x7ff00000, RZ, 0xc0, !PT ;  /* 0x7ff0000025078812 */ /* 0x000fe400078ec0ff */
[----:B------:R-:W-:-:S04]  /*2a90*/  @!P2 LOP3.LUT R9, R9, 0x80000000, R39, 0xf8, !PT ;  /* 0x800000000909a812 */ /* 0x000fc800078ef827 */
[----:B------:R-:W-:Y:S02]  /*2aa0*/  @!P2 LOP3.LUT R41, R9, 0x100000, RZ, 0xfc, !PT ;  /* 0x001000000929a812 */ /* 0x000fe400078efcff */
[----:B------:R-:W-:-:S04]  /*2ab0*/  MOV R9, R2 ;  /* 0x0000000200097202 */ /* 0x000fc80000000f00 */
[----:B------:R-:W-:Y:S02]  /*2ac0*/  @!P2 DFMA R42, R42, 2, -R40 ;  /* 0x400000002a2aa82b */ /* 0x000fe40000000828 */
[----:B0-----:R-:W-:-:S08]  /*2ad0*/  DFMA R40, R34, -R36, 1 ;  /* 0x3ff000002228742b */ /* 0x001fd00000000824 */
[----:B------:R-:W-:Y:S01]  /*2ae0*/  DFMA R40, R40, R40, R40 ;  /* 0x000000282828722b */ /* 0x000fe20000000028 */
[----:B------:R-:W-:-:S07]  /*2af0*/  @!P2 LOP3.LUT R9, R43, 0x7ff00000, RZ, 0xc0, !PT ;  /* 0x7ff000002b09a812 */ /* 0x000fce00078ec0ff */
[----:B------:R-:W-:-:S08]  /*2b00*/  DFMA R34, R34, R40, R34 ;  /* 0x000000282222722b */ /* 0x000fd00000000022 */
[----:B------:R-:W-:-:S08]  /*2b10*/  DFMA R44, R34, -R36, 1 ;  /* 0x3ff00000222c742b */ /* 0x000fd00000000824 */
[----:B------:R-:W-:-:S08]  /*2b20*/  DFMA R44, R34, R44, R34 ;  /* 0x0000002c222c722b */ /* 0x000fd00000000022 */
[----:B------:R-:W-:-:S08]  /*2b30*/  DMUL R34, R44, R42 ;  /* 0x0000002a2c227228 */ /* 0x000fd00000000000 */
[----:B------:R-:W-:-:S08]  /*2b40*/  DFMA R40, R34, -R36, R42 ;  /* 0x800000242228722b */ /* 0x000fd0000000002a */
[----:B------:R-:W-:Y:S01]  /*2b50*/  DFMA R40, R44, R40, R34 ;  /* 0x000000282c28722b */ /* 0x000fe20000000022 */
[----:B------:R-:W-:-:S05]  /*2b60*/  VIADD R34, R9, 0xffffffff ;  /* 0xffffffff09227836 */ /* 0x000fca0000000000 */
[----:B------:R-:W-:Y:S01]  /*2b70*/  ISETP.GT.U32.AND P0, PT, R34, 0x7feffffe, PT ;  /* 0x7feffffe2200780c */ /* 0x000fe20003f04070 */
[----:B------:R-:W-:-:S05]  /*2b80*/  VIADD R34, R7, 0xffffffff ;  /* 0xffffffff07227836 */ /* 0x000fca0000000000 */
[----:B------:R-:W-:-:S13]  /*2b90*/  ISETP.GT.U32.OR P0, PT, R34, 0x7feffffe, P0 ;  /* 0x7feffffe2200780c */ /* 0x000fda0000704470 */
[----:B------:R-:W-:Y:S05]  /*2ba0*/  @P0 BRA `(.L_x_39) ;  /* 0x0000000000740947 */ /* 0x000fea0003800000 */
[----:B------:R-:W-:Y:S02]  /*2bb0*/  LOP3.LUT R7, R25, 0x7ff00000, RZ, 0xc0, !PT ;  /* 0x7ff0000019077812 */ /* 0x000fe400078ec0ff */
[----:B------:R-:W-:Y:S02]  /*2bc0*/  MOV R38, RZ ;  /* 0x000000ff00267202 */ /* 0x000fe40000000f00 */
[CC--:B------:R-:W-:Y:S02]  /*2bd0*/  VIADDMNMX R9, R2.reuse, -R7.reuse, 0xb9600000, !PT ;  /* 0xb960000002097446 */ /* 0x0c0fe40007800907 */
[----:B------:R-:W-:Y:S02]  /*2be0*/  ISETP.GE.U32.AND P0, PT, R2, R7, PT ;  /* 0x000000070200720c */ /* 0x000fe40003f06070 */
[----:B------:R-:W-:Y:S02]  /*2bf0*/  VIMNMX R9, PT, PT, R9, 0x46a00000, PT ;  /* 0x46a0000009097848 */ /* 0x000fe40003fe0100 */
[----:B------:R-:W-:-:S05]  /*2c00*/  SEL R0, R0, 0x63400000, !P0 ;  /* 0x6340000000007807 */ /* 0x000fca0004000000 */
[----:B------:R-:W-:-:S04]  /*2c10*/  IMAD.IADD R0, R9, 0x1, -R0 ;  /* 0x0000000109007824 */ /* 0x000fc800078e0a00 */
[----:B------:R-:W-:-:S06]  /*2c20*/  VIADD R39, R0, 0x7fe00000 ;  /* 0x7fe0000000277836 */ /* 0x000fcc0000000000 */
[----:B------:R-:W-:-:S10]  /*2c30*/  DMUL R34, R40, R38 ;  /* 0x0000002628227228 */ /* 0x000fd40000000000 */
[----:B------:R-:W-:-:S13]  /*2c40*/  FSETP.GTU.AND P0, PT, |R35|, 1.469367938527859385e-39, PT ;  /* 0x001000002300780b */ /* 0x000fda0003f0c200 */
[----:B------:R-:W-:Y:S05]  /*2c50*/  @P0 BRA `(.L_x_40) ;  /* 0x0000000000a80947 */ /* 0x000fea0003800000 */
[----:B------:R-:W-:Y:S01]  /*2c60*/  DFMA R36, R40, -R36, R42 ;  /* 0x800000242824722b */ /* 0x000fe2000000002a */
[----:B------:R-:W-:-:S09]  /*2c70*/  IMAD.MOV.U32 R38, RZ, RZ, RZ ;  /* 0x000000ffff267224 */ /* 0x000fd200078e00ff */
[C---:B------:R-:W-:Y:S02]  /*2c80*/  FSETP.NEU.AND P0, PT, R37.reuse, RZ, PT ;  /* 0x000000ff2500720b */ /* 0x040fe40003f0d000 */
[----:B------:R-:W-:-:S04]  /*2c90*/  LOP3.LUT R24, R37, 0x80000000, R25, 0x48, !PT ;  /* 0x8000000025187812 */ /* 0x000fc800078e4819 */
[----:B------:R-:W-:-:S07]  /*2ca0*/  LOP3.LUT R39, R24, R39, RZ, 0xfc, !PT ;  /* 0x0000002718277212 */ /* 0x000fce00078efcff */
[----:B------:R-:W-:Y:S05]  /*2cb0*/  @!P0 BRA `(.L_x_40) ;  /* 0x0000000000908947 */ /* 0x000fea0003800000 */
[----:B------:R-:W-:Y:S01]  /*2cc0*/  IMAD.MOV R37, RZ, RZ, -R0 ;  /* 0x000000ffff257224 */ /* 0x000fe200078e0a00 */
[----:B------:R-:W-:Y:S01]  /*2cd0*/  IADD3 R0, PT, PT, -R0, -0x43300000, RZ ;  /* 0xbcd0000000007810 */ /* 0x000fe20007ffe1ff */
[----:B------:R-:W-:-:S06]  /*2ce0*/  IMAD.MOV.U32 R36, RZ, RZ, RZ ;  /* 0x000000ffff247224 */ /* 0x000fcc00078e00ff */
[----:B------:R-:W-:Y:S02]  /*2cf0*/  DFMA R36, R34, -R36, R40 ;  /* 0x800000242224722b */ /* 0x000fe40000000028 */
[----:B------:R-:W-:-:S08]  /*2d00*/  DMUL.RP R40, R40, R38 ;  /* 0x0000002628287228 */ /* 0x000fd00000008000 */
[----:B------:R-:W-:Y:S02]  /*2d10*/  FSETP.NEU.AND P0, PT, |R37|, R0, PT ;  /* 0x000000002500720b */ /* 0x000fe40003f0d200 */
[----:B------:R-:W-:Y:S02]  /*2d20*/  LOP3.LUT R24, R41, R24, RZ, 0x3c, !PT ;  /* 0x0000001829187212 */ /* 0x000fe400078e3cff */
[----:B------:R-:W-:Y:S02]  /*2d30*/  FSEL R0, R40, R34, !P0 ;  /* 0x0000002228007208 */ /* 0x000fe40004000000 */
[----:B------:R-:W-:-:S03]  /*2d40*/  FSEL R7, R24, R35, !P0 ;  /* 0x0000002318077208 */ /* 0x000fc60004000000 */
[----:B------:R-:W-:Y:S01]  /*2d50*/  IMAD.MOV.U32 R34, RZ, RZ, R0 ;  /* 0x000000ffff227224 */ /* 0x000fe200078e0000 */
[----:B------:R-:W-:Y:S01]  /*2d60*/  MOV R35, R7 ;  /* 0x0000000700237202 */ /* 0x000fe20000000f00 */
[----:B------:R-:W-:Y:S06]  /*2d70*/  BRA `(.L_x_40) ;  /* 0x0000000000607947 */ /* 0x000fec0003800000 */
.L_x_39:
[----:B------:R-:W-:-:S14]  /*2d80*/  DSETP.NAN.AND P0, PT, R38, R38, PT ;  /* 0x000000262600722a */ /* 0x000fdc0003f08000 */
[----:B------:R-:W-:Y:S05]  /*2d90*/  @P0 BRA `(.L_x_41) ;  /* 0x00000000004c0947 */ /* 0x000fea0003800000 */
[----:B------:R-:W-:-:S14]  /*2da0*/  DSETP.NAN.AND P0, PT, R24, R24, PT ;  /* 0x000000181800722a */ /* 0x000fdc0003f08000 */
[----:B------:R-:W-:Y:S05]  /*2db0*/  @P0 BRA `(.L_x_42) ;  /* 0x0000000000340947 */ /* 0x000fea0003800000 */
[----:B------:R-:W-:Y:S01]  /*2dc0*/  ISETP.NE.AND P0, PT, R9, R7, PT ;  /* 0x000000070900720c */ /* 0x000fe20003f05270 */
[----:B------:R-:W-:Y:S02]  /*2dd0*/  IMAD.MOV.U32 R34, RZ, RZ, 0x0 ;  /* 0x00000000ff227424 */ /* 0x000fe400078e00ff */
[----:B------:R-:W-:-:S10]  /*2de0*/  IMAD.MOV.U32 R35, RZ, RZ, -0x80000 ;  /* 0xfff80000ff237424 */ /* 0x000fd400078e00ff */
[----:B------:R-:W-:Y:S05]  /*2df0*/  @!P0 BRA `(.L_x_40) ;  /* 0x0000000000408947 */ /* 0x000fea0003800000 */
[----:B------:R-:W-:Y:S02]  /*2e00*/  ISETP.NE.AND P0, PT, R9, 0x7ff00000, PT ;  /* 0x7ff000000900780c */ /* 0x000fe40003f05270 */
[----:B------:R-:W-:Y:S02]  /*2e10*/  LOP3.LUT R25, R39, 0x80000000, R25, 0x48, !PT ;  /* 0x8000000027197812 */ /* 0x000fe400078e4819 */
[----:B------:R-:W-:-:S13]  /*2e20*/  ISETP.EQ.OR P0, PT, R7, RZ, !P0 ;  /* 0x000000ff0700720c */ /* 0x000fda0004702670 */
[----:B------:R-:W-:Y:S01]  /*2e30*/  @P0 LOP3.LUT R0, R25, 0x7ff00000, RZ, 0xfc, !PT ;  /* 0x7ff0000019000812 */ /* 0x000fe200078efcff */
[----:B------:R-:W-:Y:S01]  /*2e40*/  @!P0 IMAD.MOV.U32 R34, RZ, RZ, RZ ;  /* 0x000000ffff228224 */ /* 0x000fe200078e00ff */
[----:B------:R-:W-:Y:S01]  /*2e50*/  @P0 MOV R34, RZ ;  /* 0x000000ff00220202 */ /* 0x000fe20000000f00 */
[----:B------:R-:W-:Y:S02]  /*2e60*/  @!P0 IMAD.MOV.U32 R35, RZ, RZ, R25 ;  /* 0x000000ffff238224 */ /* 0x000fe400078e0019 */
[----:B------:R-:W-:Y:S01]  /*2e70*/  @P0 IMAD.MOV.U32 R35, RZ, RZ, R0 ;  /* 0x000000ffff230224 */ /* 0x000fe200078e0000 */
[----:B------:R-:W-:Y:S06]  /*2e80*/  BRA `(.L_x_40) ;  /* 0x00000000001c7947 */ /* 0x000fec0003800000 */
.L_x_42:
[----:B------:R-:W-:Y:S01]  /*2e90*/  LOP3.LUT R7, R25, 0x80000, RZ, 0xfc, !PT ;  /* 0x0008000019077812 */ /* 0x000fe200078efcff */
[----:B------:R-:W-:-:S04]  /*2ea0*/  IMAD.MOV.U32 R34, RZ, RZ, R24 ;  /* 0x000000ffff227224 */ /* 0x000fc800078e0018 */
[----:B------:R-:W-:Y:S01]  /*2eb0*/  IMAD.MOV.U32 R35, RZ, RZ, R7 ;  /* 0x000000ffff237224 */ /* 0x000fe200078e0007 */
[----:B------:R-:W-:Y:S06]  /*2ec0*/  BRA `(.L_x_40) ;  /* 0x00000000000c7947 */ /* 0x000fec0003800000 */
.L_x_41:
[----:B------:R-:W-:Y:S01]  /*2ed0*/  LOP3.LUT R7, R39, 0x80000, RZ, 0xfc, !PT ;  /* 0x0008000027077812 */ /* 0x000fe200078efcff */
[----:B------:R-:W-:-:S03]  /*2ee0*/  IMAD.MOV.U32 R34, RZ, RZ, R38 ;  /* 0x000000ffff227224 */ /* 0x000fc600078e0026 */
[----:B------:R-:W-:-:S07]  /*2ef0*/  MOV R35, R7 ;  /* 0x0000000700237202 */ /* 0x000fce0000000f00 */
.L_x_40:
[----:B------:R-:W-:Y:S05]  /*2f00*/  BSYNC.RECONVERGENT B3 ;  /* 0x0000000000037941 */ /* 0x000fea0003800200 */
.L_x_38:
[----:B------:R-:W-:Y:S02]  /*2f10*/  IMAD.MOV.U32 R9, RZ, RZ, 0x0 ;  /* 0x00000000ff097424 */ /* 0x000fe400078e00ff */
[----:B------:R-:W-:Y:S02]  /*2f20*/  IMAD.MOV.U32 R0, RZ, RZ, R34 ;  /* 0x000000ffff007224 */ /* 0x000fe400078e0022 */
[----:B------:R-:W-:Y:S01]  /*2f30*/  IMAD.MOV.U32 R7, RZ, RZ, R35 ;  /* 0x000000ffff077224 */ /* 0x000fe200078e0023 */
[----:B------:R-:W-:Y:S06]  /*2f40*/  RET.REL.NODEC R8 `(students) ;  /* 0xffffffd0082c7950 */ /* 0x000fec0003c3ffff */
.L_x_43:
[----:B------:R-:W-:-:S00]  /*2f50*/  BRA `(.L_x_43) ;  /* 0xfffffffc00fc7947 */ /* 0x000fc0000383ffff */
[----:B------:R-:W-:-:S00]  /*2f60*/  NOP ;  /* 0x0000000000007918 */ /* 0x000fc00000000000 */
        /* <DEDUP_REMOVED lines=9> */
.L_x_44:


//--------------------- .nv.shared.reserved.0     --------------------------
	.section	.nv.shared.reserved.0,"aw",@nobits
	.weak		__nv_reservedSMEM_offset_0_alias
	.size		__nv_reservedSMEM_offset_0_alias, 0, 64
	.other		__nv_reservedSMEM_offset_0_alias,@"STO_CUDA_RESERVED_SHARED STV_DEFAULT"
__nv_reservedSMEM_offset_0_alias:
	.zero		0
	.zero		64


//--------------------- .nv.constant0.students    --------------------------
	.section	.nv.constant0.students,"a",@progbits
	.sectionflags	@""
	.align	4
.nv.constant0.students:
	.zero		984


//--------------------- SYMBOLS --------------------------

	.type		.nv.reservedSmem.offset0,@object
	.size		.nv.reservedSmem.offset0,0x4
